//
// Generated by NVIDIA NVVM Compiler
//
// Compiler Build ID: CL-36424714
// Cuda compilation tools, release 13.0, V13.0.88
// Based on NVVM 20.0.0
//

.version 9.0
.target sm_100
.address_size 64

	// .globl	_Z6matMulPfS_S_ii

.visible .entry _Z6matMulPfS_S_ii(
	.param .u64 .ptr .align 1 _Z6matMulPfS_S_ii_param_0,
	.param .u64 .ptr .align 1 _Z6matMulPfS_S_ii_param_1,
	.param .u64 .ptr .align 1 _Z6matMulPfS_S_ii_param_2,
	.param .u32 _Z6matMulPfS_S_ii_param_3,
	.param .u32 _Z6matMulPfS_S_ii_param_4
)
{
	.reg .pred 	%p<12>;
	.reg .b32 	%r<81>;
	.reg .b32 	%f<67>;
	.reg .b64 	%rd<48>;

	ld.param.u64 	%rd5, [_Z6matMulPfS_S_ii_param_0];
	ld.param.u64 	%rd6, [_Z6matMulPfS_S_ii_param_1];
	ld.param.u64 	%rd4, [_Z6matMulPfS_S_ii_param_2];
	ld.param.u32 	%r44, [_Z6matMulPfS_S_ii_param_3];
	ld.param.u32 	%r45, [_Z6matMulPfS_S_ii_param_4];
	cvta.to.global.u64 	%rd1, %rd6;
	cvta.to.global.u64 	%rd2, %rd5;
	mov.u32 	%r46, %ctaid.x;
	mov.u32 	%r47, %ntid.x;
	mov.u32 	%r48, %tid.x;
	mad.lo.s32 	%r1, %r46, %r47, %r48;
	mov.u32 	%r49, %ctaid.y;
	mov.u32 	%r50, %ntid.y;
	mul.lo.s32 	%r2, %r49, %r50;
	mov.u32 	%r3, %tid.y;
	add.s32 	%r51, %r2, %r3;
	setp.ge.s32 	%p1, %r1, %r44;
	setp.ge.s32 	%p2, %r51, %r45;
	or.pred  	%p3, %p1, %p2;
	@%p3 bra 	$L__BB0_13;
	mul.lo.s32 	%r5, %r45, %r1;
	and.b32  	%r6, %r45, 7;
	setp.lt.u32 	%p4, %r45, 8;
	mov.f32 	%f66, 0f00000000;
	mov.b32 	%r79, 0;
	@%p4 bra 	$L__BB0_4;
	and.b32  	%r79, %r45, 2147483640;
	neg.s32 	%r77, %r79;
	add.s32 	%r53, %r3, %r45;
	add.s32 	%r76, %r53, %r2;
	shl.b32 	%r10, %r45, 3;
	shl.b32 	%r54, %r45, 1;
	add.s32 	%r75, %r51, %r54;
	mad.lo.s32 	%r74, %r45, 3, %r51;
	shl.b32 	%r55, %r45, 2;
	add.s32 	%r73, %r51, %r55;
	mad.lo.s32 	%r72, %r45, 5, %r51;
	mad.lo.s32 	%r71, %r45, 6, %r51;
	mad.lo.s32 	%r70, %r45, 7, %r51;
	add.s64 	%rd3, %rd2, 16;
	mov.f32 	%f66, 0f00000000;
	mov.u32 	%r68, %r5;
	mov.u32 	%r69, %r51;
$L__BB0_3:
	.pragma "nounroll";
	mul.wide.s32 	%rd7, %r68, 4;
	add.s64 	%rd8, %rd3, %rd7;
	ld.global.f32 	%f16, [%rd8+-16];
	mul.wide.u32 	%rd9, %r69, 4;
	add.s64 	%rd10, %rd1, %rd9;
	ld.global.f32 	%f17, [%rd10];
	fma.rn.f32 	%f18, %f16, %f17, %f66;
	ld.global.f32 	%f19, [%rd8+-12];
	mul.wide.u32 	%rd11, %r76, 4;
	add.s64 	%rd12, %rd1, %rd11;
	ld.global.f32 	%f20, [%rd12];
	fma.rn.f32 	%f21, %f19, %f20, %f18;
	ld.global.f32 	%f22, [%rd8+-8];
	mul.wide.u32 	%rd13, %r75, 4;
	add.s64 	%rd14, %rd1, %rd13;
	ld.global.f32 	%f23, [%rd14];
	fma.rn.f32 	%f24, %f22, %f23, %f21;
	ld.global.f32 	%f25, [%rd8+-4];
	mul.wide.u32 	%rd15, %r74, 4;
	add.s64 	%rd16, %rd1, %rd15;
	ld.global.f32 	%f26, [%rd16];
	fma.rn.f32 	%f27, %f25, %f26, %f24;
	ld.global.f32 	%f28, [%rd8];
	mul.wide.u32 	%rd17, %r73, 4;
	add.s64 	%rd18, %rd1, %rd17;
	ld.global.f32 	%f29, [%rd18];
	fma.rn.f32 	%f30, %f28, %f29, %f27;
	ld.global.f32 	%f31, [%rd8+4];
	mul.wide.u32 	%rd19, %r72, 4;
	add.s64 	%rd20, %rd1, %rd19;
	ld.global.f32 	%f32, [%rd20];
	fma.rn.f32 	%f33, %f31, %f32, %f30;
	ld.global.f32 	%f34, [%rd8+8];
	mul.wide.u32 	%rd21, %r71, 4;
	add.s64 	%rd22, %rd1, %rd21;
	ld.global.f32 	%f35, [%rd22];
	fma.rn.f32 	%f36, %f34, %f35, %f33;
	ld.global.f32 	%f37, [%rd8+12];
	mul.wide.u32 	%rd23, %r70, 4;
	add.s64 	%rd24, %rd1, %rd23;
	ld.global.f32 	%f38, [%rd24];
	fma.rn.f32 	%f66, %f37, %f38, %f36;
	add.s32 	%r77, %r77, 8;
	add.s32 	%r76, %r76, %r10;
	add.s32 	%r75, %r75, %r10;
	add.s32 	%r74, %r74, %r10;
	add.s32 	%r73, %r73, %r10;
	add.s32 	%r72, %r72, %r10;
	add.s32 	%r71, %r71, %r10;
	add.s32 	%r70, %r70, %r10;
	add.s32 	%r69, %r69, %r10;
	add.s32 	%r68, %r68, 8;
	setp.ne.s32 	%p5, %r77, 0;
	@%p5 bra 	$L__BB0_3;
$L__BB0_4:
	setp.eq.s32 	%p6, %r6, 0;
	@%p6 bra 	$L__BB0_12;
	and.b32  	%r38, %r45, 3;
	setp.lt.u32 	%p7, %r6, 4;
	@%p7 bra 	$L__BB0_7;
	add.s32 	%r56, %r79, %r5;
	mul.wide.s32 	%rd25, %r56, 4;
	add.s64 	%rd26, %rd2, %rd25;
	ld.global.f32 	%f40, [%rd26];
	mad.lo.s32 	%r57, %r79, %r45, %r51;
	mul.wide.u32 	%rd27, %r57, 4;
	add.s64 	%rd28, %rd1, %rd27;
	ld.global.f32 	%f41, [%rd28];
	fma.rn.f32 	%f42, %f40, %f41, %f66;
	ld.global.f32 	%f43, [%rd26+4];
	add.s32 	%r58, %r57, %r45;
	mul.wide.u32 	%rd29, %r58, 4;
	add.s64 	%rd30, %rd1, %rd29;
	ld.global.f32 	%f44, [%rd30];
	fma.rn.f32 	%f45, %f43, %f44, %f42;
	ld.global.f32 	%f46, [%rd26+8];
	add.s32 	%r59, %r58, %r45;
	mul.wide.u32 	%rd31, %r59, 4;
	add.s64 	%rd32, %rd1, %rd31;
	ld.global.f32 	%f47, [%rd32];
	fma.rn.f32 	%f48, %f46, %f47, %f45;
	ld.global.f32 	%f49, [%rd26+12];
	add.s32 	%r60, %r59, %r45;
	mul.wide.u32 	%rd33, %r60, 4;
	add.s64 	%rd34, %rd1, %rd33;
	ld.global.f32 	%f50, [%rd34];
	fma.rn.f32 	%f66, %f49, %f50, %f48;
	add.s32 	%r79, %r79, 4;
$L__BB0_7:
	setp.eq.s32 	%p8, %r38, 0;
	@%p8 bra 	$L__BB0_12;
	setp.eq.s32 	%p9, %r38, 1;
	@%p9 bra 	$L__BB0_10;
	add.s32 	%r61, %r79, %r5;
	mul.wide.s32 	%rd35, %r61, 4;
	add.s64 	%rd36, %rd2, %rd35;
	ld.global.f32 	%f52, [%rd36];
	mad.lo.s32 	%r62, %r79, %r45, %r51;
	mul.wide.u32 	%rd37, %r62, 4;
	add.s64 	%rd38, %rd1, %rd37;
	ld.global.f32 	%f53, [%rd38];
	fma.rn.f32 	%f54, %f52, %f53, %f66;
	ld.global.f32 	%f55, [%rd36+4];
	add.s32 	%r63, %r62, %r45;
	mul.wide.u32 	%rd39, %r63, 4;
	add.s64 	%rd40, %rd1, %rd39;
	ld.global.f32 	%f56, [%rd40];
	fma.rn.f32 	%f66, %f55, %f56, %f54;
	add.s32 	%r79, %r79, 2;
$L__BB0_10:
	and.b32  	%r64, %r45, 1;
	setp.eq.b32 	%p10, %r64, 1;
	not.pred 	%p11, %p10;
	@%p11 bra 	$L__BB0_12;
	add.s32 	%r65, %r79, %r5;
	mul.wide.s32 	%rd41, %r65, 4;
	add.s64 	%rd42, %rd2, %rd41;
	ld.global.f32 	%f57, [%rd42];
	mad.lo.s32 	%r66, %r79, %r45, %r51;
	mul.wide.u32 	%rd43, %r66, 4;
	add.s64 	%rd44, %rd1, %rd43;
	ld.global.f32 	%f58, [%rd44];
	fma.rn.f32 	%f66, %f57, %f58, %f66;
$L__BB0_12:
	add.s32 	%r67, %r5, %r51;
	cvta.to.global.u64 	%rd45, %rd4;
	mul.wide.s32 	%rd46, %r67, 4;
	add.s64 	%rd47, %rd45, %rd46;
	st.global.f32 	[%rd47], %f66;
$L__BB0_13:
	ret;

}
	// .globl	_Z7matMul2PfS_S_ii
.visible .entry _Z7matMul2PfS_S_ii(
	.param .u64 .ptr .align 1 _Z7matMul2PfS_S_ii_param_0,
	.param .u64 .ptr .align 1 _Z7matMul2PfS_S_ii_param_1,
	.param .u64 .ptr .align 1 _Z7matMul2PfS_S_ii_param_2,
	.param .u32 _Z7matMul2PfS_S_ii_param_3,
	.param .u32 _Z7matMul2PfS_S_ii_param_4
)
{
	.reg .pred 	%p<13>;
	.reg .b32 	%r<40>;
	.reg .b32 	%f<68>;
	.reg .b64 	%rd<67>;

	ld.param.u64 	%rd14, [_Z7matMul2PfS_S_ii_param_0];
	ld.param.u64 	%rd15, [_Z7matMul2PfS_S_ii_param_1];
	ld.param.u32 	%r18, [_Z7matMul2PfS_S_ii_param_3];
	ld.param.u32 	%r17, [_Z7matMul2PfS_S_ii_param_4];
	cvta.to.global.u64 	%rd1, %rd15;
	cvta.to.global.u64 	%rd2, %rd14;
	mov.u32 	%r19, %ctaid.x;
	mov.u32 	%r20, %ntid.x;
	mov.u32 	%r21, %tid.x;
	mad.lo.s32 	%r1, %r19, %r20, %r21;
	mov.u32 	%r22, %ctaid.y;
	mov.u32 	%r23, %ntid.y;
	mov.u32 	%r24, %tid.y;
	mad.lo.s32 	%r2, %r22, %r23, %r24;
	setp.ge.s32 	%p1, %r2, %r18;
	setp.ge.s32 	%p2, %r1, %r17;
	or.pred  	%p3, %p1, %p2;
	@%p3 bra 	$L__BB1_14;
	setp.lt.s32 	%p4, %r17, 1;
	mov.f32 	%f67, 0f00000000;
	@%p4 bra 	$L__BB1_13;
	mul.lo.s32 	%r3, %r17, %r2;
	and.b32  	%r4, %r17, 7;
	setp.lt.u32 	%p5, %r17, 8;
	mov.f32 	%f67, 0f00000000;
	mov.b32 	%r38, 0;
	@%p5 bra 	$L__BB1_5;
	and.b32  	%r38, %r17, 2147483640;
	neg.s32 	%r36, %r38;
	mul.wide.u32 	%rd16, %r17, 4;
	add.s64 	%rd3, %rd1, %rd16;
	mul.wide.u32 	%rd17, %r17, 8;
	add.s64 	%rd4, %rd1, %rd17;
	mul.wide.u32 	%rd18, %r17, 12;
	add.s64 	%rd5, %rd1, %rd18;
	mul.wide.u32 	%rd19, %r17, 16;
	add.s64 	%rd6, %rd1, %rd19;
	mul.wide.u32 	%rd20, %r17, 20;
	add.s64 	%rd7, %rd1, %rd20;
	mul.wide.u32 	%rd21, %r17, 24;
	add.s64 	%rd8, %rd1, %rd21;
	mul.wide.u32 	%rd22, %r17, 28;
	add.s64 	%rd9, %rd1, %rd22;
	mul.wide.u32 	%rd23, %r3, 4;
	add.s64 	%rd24, %rd23, %rd2;
	add.s64 	%rd66, %rd24, 16;
	mov.f32 	%f67, 0f00000000;
	mov.u32 	%r35, %r1;
$L__BB1_4:
	.pragma "nounroll";
	mul.wide.s32 	%rd25, %r35, 4;
	add.s64 	%rd26, %rd3, %rd25;
	add.s64 	%rd27, %rd4, %rd25;
	add.s64 	%rd28, %rd5, %rd25;
	add.s64 	%rd29, %rd6, %rd25;
	add.s64 	%rd30, %rd7, %rd25;
	add.s64 	%rd31, %rd8, %rd25;
	add.s64 	%rd32, %rd9, %rd25;
	add.s64 	%rd33, %rd1, %rd25;
	ld.global.f32 	%f17, [%rd66+-16];
	ld.global.f32 	%f18, [%rd33];
	fma.rn.f32 	%f19, %f17, %f18, %f67;
	ld.global.f32 	%f20, [%rd66+-12];
	ld.global.f32 	%f21, [%rd26];
	fma.rn.f32 	%f22, %f20, %f21, %f19;
	ld.global.f32 	%f23, [%rd66+-8];
	ld.global.f32 	%f24, [%rd27];
	fma.rn.f32 	%f25, %f23, %f24, %f22;
	ld.global.f32 	%f26, [%rd66+-4];
	ld.global.f32 	%f27, [%rd28];
	fma.rn.f32 	%f28, %f26, %f27, %f25;
	ld.global.f32 	%f29, [%rd66];
	ld.global.f32 	%f30, [%rd29];
	fma.rn.f32 	%f31, %f29, %f30, %f28;
	ld.global.f32 	%f32, [%rd66+4];
	ld.global.f32 	%f33, [%rd30];
	fma.rn.f32 	%f34, %f32, %f33, %f31;
	ld.global.f32 	%f35, [%rd66+8];
	ld.global.f32 	%f36, [%rd31];
	fma.rn.f32 	%f37, %f35, %f36, %f34;
	ld.global.f32 	%f38, [%rd66+12];
	ld.global.f32 	%f39, [%rd32];
	fma.rn.f32 	%f67, %f38, %f39, %f37;
	add.s32 	%r36, %r36, 8;
	shl.b32 	%r26, %r17, 3;
	add.s32 	%r35, %r35, %r26;
	add.s64 	%rd66, %rd66, 32;
	setp.ne.s32 	%p6, %r36, 0;
	@%p6 bra 	$L__BB1_4;
$L__BB1_5:
	setp.eq.s32 	%p7, %r4, 0;
	@%p7 bra 	$L__BB1_13;
	and.b32  	%r12, %r17, 3;
	setp.lt.u32 	%p8, %r4, 4;
	@%p8 bra 	$L__BB1_8;
	add.s32 	%r27, %r38, %r3;
	mul.wide.u32 	%rd34, %r27, 4;
	add.s64 	%rd35, %rd2, %rd34;
	ld.global.f32 	%f41, [%rd35];
	mad.lo.s32 	%r28, %r38, %r17, %r1;
	mul.wide.s32 	%rd36, %r28, 4;
	add.s64 	%rd37, %rd1, %rd36;
	ld.global.f32 	%f42, [%rd37];
	fma.rn.f32 	%f43, %f41, %f42, %f67;
	cvt.u64.u32 	%rd38, %r3;
	cvt.u64.u32 	%rd39, %r38;
	add.s64 	%rd40, %rd39, %rd38;
	shl.b64 	%rd41, %rd40, 2;
	add.s64 	%rd42, %rd2, %rd41;
	ld.global.f32 	%f44, [%rd42+4];
	mul.wide.u32 	%rd43, %r17, 4;
	add.s64 	%rd44, %rd37, %rd43;
	ld.global.f32 	%f45, [%rd44];
	fma.rn.f32 	%f46, %f44, %f45, %f43;
	ld.global.f32 	%f47, [%rd42+8];
	add.s64 	%rd45, %rd44, %rd43;
	ld.global.f32 	%f48, [%rd45];
	fma.rn.f32 	%f49, %f47, %f48, %f46;
	ld.global.f32 	%f50, [%rd42+12];
	add.s64 	%rd46, %rd45, %rd43;
	ld.global.f32 	%f51, [%rd46];
	fma.rn.f32 	%f67, %f50, %f51, %f49;
	add.s32 	%r38, %r38, 4;
$L__BB1_8:
	setp.eq.s32 	%p9, %r12, 0;
	@%p9 bra 	$L__BB1_13;
	setp.eq.s32 	%p10, %r12, 1;
	@%p10 bra 	$L__BB1_11;
	add.s32 	%r29, %r38, %r3;
	mul.wide.u32 	%rd47, %r29, 4;
	add.s64 	%rd48, %rd2, %rd47;
	ld.global.f32 	%f53, [%rd48];
	mad.lo.s32 	%r30, %r38, %r17, %r1;
	mul.wide.s32 	%rd49, %r30, 4;
	add.s64 	%rd50, %rd1, %rd49;
	ld.global.f32 	%f54, [%rd50];
	fma.rn.f32 	%f55, %f53, %f54, %f67;
	cvt.u64.u32 	%rd51, %r3;
	cvt.u64.u32 	%rd52, %r38;
	add.s64 	%rd53, %rd52, %rd51;
	shl.b64 	%rd54, %rd53, 2;
	add.s64 	%rd55, %rd2, %rd54;
	ld.global.f32 	%f56, [%rd55+4];
	mul.wide.u32 	%rd56, %r17, 4;
	add.s64 	%rd57, %rd50, %rd56;
	ld.global.f32 	%f57, [%rd57];
	fma.rn.f32 	%f67, %f56, %f57, %f55;
	add.s32 	%r38, %r38, 2;
$L__BB1_11:
	and.b32  	%r31, %r17, 1;
	setp.eq.b32 	%p11, %r31, 1;
	not.pred 	%p12, %p11;
	@%p12 bra 	$L__BB1_13;
	add.s32 	%r32, %r38, %r3;
	mul.wide.u32 	%rd58, %r32, 4;
	add.s64 	%rd59, %rd2, %rd58;
	ld.global.f32 	%f58, [%rd59];
	mad.lo.s32 	%r33, %r38, %r17, %r1;
	mul.wide.s32 	%rd60, %r33, 4;
	add.s64 	%rd61, %rd1, %rd60;
	ld.global.f32 	%f59, [%rd61];
	fma.rn.f32 	%f67, %f58, %f59, %f67;
$L__BB1_13:
	ld.param.u64 	%rd65, [_Z7matMul2PfS_S_ii_param_2];
	mad.lo.s32 	%r34, %r17, %r2, %r1;
	cvta.to.global.u64 	%rd62, %rd65;
	mul.wide.s32 	%rd63, %r34, 4;
	add.s64 	%rd64, %rd62, %rd63;
	st.global.f32 	[%rd64], %f67;
$L__BB1_14:
	ret;

}


// ===== COMPILED SASS (sm_100) =====

	.target	sm_100

	.elftype	@"ET_EXEC"


//--------------------- .note.nv.tkinfo           --------------------------
	.section	.note.nv.tkinfo,"",@"SHT_NOTE"
	.sectionflags	@"SHF_NOTE_NV_TKINFO"
	.tkinfo
        /*0018*/ 	.word	0x00000002
        /*0030*/ 	.string	""
        /*0030*/ 	.string	"ptxas"
        /*0030*/ 	.string	"Cuda compilation tools, release 13.0, V13.0.88"
        /*0030*/ 	.string	"Build cuda_13.0.r13.0/compiler.36424714_0"
        /*0030*/ 	.string	"-arch sm_100 -m 64 "



//--------------------- .note.nv.cuinfo           --------------------------
	.section	.note.nv.cuinfo,"",@"SHT_NOTE"
	.sectionflags	@"SHF_NOTE_NV_CUINFO"
        /*0018*/ 	.short	0x0002
        /*001a*/ 	.short	0x0064
        /*001c*/ 	.short	0x0082
	.zero		2


//--------------------- .nv.info                  --------------------------
	.section	.nv.info,"",@"SHT_CUDA_INFO"
	.align	4


	//----- nvinfo : EIATTR_REGCOUNT
	.align		4
        /*0000*/ 	.byte	0x04, 0x2f
        /*0002*/ 	.short	(.L_1 - .L_0)
	.align		4
.L_0:
        /*0004*/ 	.word	index@(_Z6matMulPfS_S_ii)
        /*0008*/ 	.word	0x00000020


	//----- nvinfo : EIATTR_FRAME_SIZE
	.align		4
.L_1:
        /*000c*/ 	.byte	0x04, 0x11
        /*000e*/ 	.short	(.L_3 - .L_2)
	.align		4
.L_2:
        /*0010*/ 	.word	index@(_Z6matMulPfS_S_ii)
        /*0014*/ 	.word	0x00000000


	//----- nvinfo : EIATTR_REGCOUNT
	.align		4
.L_3:
        /*0018*/ 	.byte	0x04, 0x2f
        /*001a*/ 	.short	(.L_5 - .L_4)
	.align		4
.L_4:
        /*001c*/ 	.word	index@(_Z7matMul2PfS_S_ii)
        /*0020*/ 	.word	0x0000001e


	//----- nvinfo : EIATTR_FRAME_SIZE
	.align		4
.L_5:
        /*0024*/ 	.byte	0x04, 0x11
        /*0026*/ 	.short	(.L_7 - .L_6)
	.align		4
.L_6:
        /*0028*/ 	.word	index@(_Z7matMul2PfS_S_ii)
        /*002c*/ 	.word	0x00000000


	//----- nvinfo : EIATTR_MIN_STACK_SIZE
	.align		4
.L_7:
        /*0030*/ 	.byte	0x04, 0x12
        /*0032*/ 	.short	(.L_9 - .L_8)
	.align		4
.L_8:
        /*0034*/ 	.word	index@(_Z7matMul2PfS_S_ii)
        /*0038*/ 	.word	0x00000000


	//----- nvinfo : EIATTR_MIN_STACK_SIZE
	.align		4
.L_9:
        /*003c*/ 	.byte	0x04, 0x12
        /*003e*/ 	.short	(.L_11 - .L_10)
	.align		4
.L_10:
        /*0040*/ 	.word	index@(_Z6matMulPfS_S_ii)
        /*0044*/ 	.word	0x00000000
.L_11:


//--------------------- .nv.compat                --------------------------
	.section	.nv.compat,"",@"SHT_CUDA_COMPAT_INFO"
	.align	4
        /*0000*/ 	.byte	0x02, 0x09, 0x00, 0x00, 0x02, 0x02, 0x01, 0x00, 0x02, 0x05, 0x05, 0x00, 0x03, 0x07, 0x01, 0x01
        /*0010*/ 	.byte	0x02, 0x03, 0x00, 0x00, 0x02, 0x06, 0x01, 0x00, 0x04, 0x0b, 0x08, 0x00, 0x09, 0x00, 0x00, 0x00
        /*0020*/ 	.byte	0x00, 0x00, 0x00, 0x00


//--------------------- .nv.info._Z7matMul2PfS_S_ii --------------------------
	.section	.nv.info._Z7matMul2PfS_S_ii,"",@"SHT_CUDA_INFO"
	.sectionflags	@""
	.align	4


	//----- nvinfo : EIATTR_CUDA_API_VERSION
	.align		4
        /*0000*/ 	.byte	0x04, 0x37
        /*0002*/ 	.short	(.L_13 - .L_12)
.L_12:
        /*0004*/ 	.word	0x00000082


	//----- nvinfo : EIATTR_KPARAM_INFO
	.align		4
.L_13:
        /*0008*/ 	.byte	0x04, 0x17
        /*000a*/ 	.short	(.L_15 - .L_14)
.L_14:
        /*000c*/ 	.word	0x00000000
        /*0010*/ 	.short	0x0004
        /*0012*/ 	.short	0x001c
        /*0014*/ 	.byte	0x00, 0xf0, 0x11, 0x00


	//----- nvinfo : EIATTR_KPARAM_INFO
	.align		4
.L_15:
        /*0018*/ 	.byte	0x04, 0x17
        /*001a*/ 	.short	(.L_17 - .L_16)
.L_16:
        /*001c*/ 	.word	0x00000000
        /*0020*/ 	.short	0x0003
        /*0022*/ 	.short	0x0018
        /*0024*/ 	.byte	0x00, 0xf0, 0x11, 0x00


	//----- nvinfo : EIATTR_KPARAM_INFO
	.align		4
.L_17:
        /*0028*/ 	.byte	0x04, 0x17
        /*002a*/ 	.short	(.L_19 - .L_18)
.L_18:
        /*002c*/ 	.word	0x00000000
        /*0030*/ 	.short	0x0002
        /*0032*/ 	.short	0x0010
        /*0034*/ 	.byte	0x00, 0xf5, 0x21, 0x00


	//----- nvinfo : EIATTR_KPARAM_INFO
	.align		4
.L_19:
        /*0038*/ 	.byte	0x04, 0x17
        /*003a*/ 	.short	(.L_21 - .L_20)
.L_20:
        /*003c*/ 	.word	0x00000000
        /*0040*/ 	.short	0x0001
        /*0042*/ 	.short	0x0008
        /*0044*/ 	.byte	0x00, 0xf5, 0x21, 0x00


	//----- nvinfo : EIATTR_KPARAM_INFO
	.align		4
.L_21:
        /*0048*/ 	.byte	0x04, 0x17
        /*004a*/ 	.short	(.L_23 - .L_22)
.L_22:
        /*004c*/ 	.word	0x00000000
        /*0050*/ 	.short	0x0000
        /*0052*/ 	.short	0x0000
        /*0054*/ 	.byte	0x00, 0xf5, 0x21, 0x00


	//----- nvinfo : EIATTR_SPARSE_MMA_MASK
	.align		4
.L_23:
        /*0058*/ 	.byte	0x03, 0x50
        /*005a*/ 	.short	0x0000


	//----- nvinfo : EIATTR_MAXREG_COUNT
	.align		4
        /*005c*/ 	.byte	0x03, 0x1b
        /*005e*/ 	.short	0x00ff


	//----- nvinfo : EIATTR_MERCURY_ISA_VERSION
	.align		4
        /*0060*/ 	.byte	0x03, 0x5f
        /*0062*/ 	.short	0x0101


	//----- nvinfo : EIATTR_VRC_CTA_INIT_COUNT
	.align		4
        /*0064*/ 	.byte	0x02, 0x4a
	.zero		1
	.zero		1


	//----- nvinfo : EIATTR_EXIT_INSTR_OFFSETS
	.align		4
        /*0068*/ 	.byte	0x04, 0x1c
        /*006a*/ 	.short	(.L_25 - .L_24)


	//   ....[0]....
.L_24:
        /*006c*/ 	.word	0x000000c0


	//   ....[1]....
        /*0070*/ 	.word	0x00000ae0


	//----- nvinfo : EIATTR_CBANK_PARAM_SIZE
	.align		4
.L_25:
        /*0074*/ 	.byte	0x03, 0x19
        /*0076*/ 	.short	0x0020


	//----- nvinfo : EIATTR_PARAM_CBANK
	.align		4
        /*0078*/ 	.byte	0x04, 0x0a
        /*007a*/ 	.short	(.L_27 - .L_26)
	.align		4
.L_26:
        /*007c*/ 	.word	index@(.nv.constant0._Z7matMul2PfS_S_ii)
        /*0080*/ 	.short	0x0380
        /*0082*/ 	.short	0x0020


	//----- nvinfo : EIATTR_SW_WAR
	.align		4
.L_27:
        /*0084*/ 	.byte	0x04, 0x36
        /*0086*/ 	.short	(.L_29 - .L_28)
.L_28:
        /*0088*/ 	.word	0x00000008
.L_29:


//--------------------- .nv.info._Z6matMulPfS_S_ii --------------------------
	.section	.nv.info._Z6matMulPfS_S_ii,"",@"SHT_CUDA_INFO"
	.sectionflags	@""
	.align	4


	//----- nvinfo : EIATTR_CUDA_API_VERSION
	.align		4
        /*0000*/ 	.byte	0x04, 0x37
        /*0002*/ 	.short	(.L_31 - .L_30)
.L_30:
        /*0004*/ 	.word	0x00000082


	//----- nvinfo : EIATTR_KPARAM_INFO
	.align		4
.L_31:
        /*0008*/ 	.byte	0x04, 0x17
        /*000a*/ 	.short	(.L_33 - .L_32)
.L_32:
        /*000c*/ 	.word	0x00000000
        /*0010*/ 	.short	0x0004
        /*0012*/ 	.short	0x001c
        /*0014*/ 	.byte	0x00, 0xf0, 0x11, 0x00


	//----- nvinfo : EIATTR_KPARAM_INFO
	.align		4
.L_33:
        /*0018*/ 	.byte	0x04, 0x17
        /*001a*/ 	.short	(.L_35 - .L_34)
.L_34:
        /*001c*/ 	.word	0x00000000
        /*0020*/ 	.short	0x0003
        /*0022*/ 	.short	0x0018
        /*0024*/ 	.byte	0x00, 0xf0, 0x11, 0x00


	//----- nvinfo : EIATTR_KPARAM_INFO
	.align		4
.L_35:
        /*0028*/ 	.byte	0x04, 0x17
        /*002a*/ 	.short	(.L_37 - .L_36)
.L_36:
        /*002c*/ 	.word	0x00000000
        /*0030*/ 	.short	0x0002
        /*0032*/ 	.short	0x0010
        /*0034*/ 	.byte	0x00, 0xf5, 0x21, 0x00


	//----- nvinfo : EIATTR_KPARAM_INFO
	.align		4
.L_37:
        /*0038*/ 	.byte	0x04, 0x17
        /*003a*/ 	.short	(.L_39 - .L_38)
.L_38:
        /*003c*/ 	.word	0x00000000
        /*0040*/ 	.short	0x0001
        /*0042*/ 	.short	0x0008
        /*0044*/ 	.byte	0x00, 0xf5, 0x21, 0x00


	//----- nvinfo : EIATTR_KPARAM_INFO
	.align		4
.L_39:
        /*0048*/ 	.byte	0x04, 0x17
        /*004a*/ 	.short	(.L_41 - .L_40)
.L_40:
        /*004c*/ 	.word	0x00000000
        /*0050*/ 	.short	0x0000
        /*0052*/ 	.short	0x0000
        /*0054*/ 	.byte	0x00, 0xf5, 0x21, 0x00


	//----- nvinfo : EIATTR_SPARSE_MMA_MASK
	.align		4
.L_41:
        /*0058*/ 	.byte	0x03, 0x50
        /*005a*/ 	.short	0x0000


	//----- nvinfo : EIATTR_MAXREG_COUNT
	.align		4
        /*005c*/ 	.byte	0x03, 0x1b
        /*005e*/ 	.short	0x00ff


	//----- nvinfo : EIATTR_MERCURY_ISA_VERSION
	.align		4
        /*0060*/ 	.byte	0x03, 0x5f
        /*0062*/ 	.short	0x0101


	//----- nvinfo : EIATTR_VRC_CTA_INIT_COUNT
	.align		4
        /*0064*/ 	.byte	0x02, 0x4a
	.zero		1
	.zero		1


	//----- nvinfo : EIATTR_EXIT_INSTR_OFFSETS
	.align		4
        /*0068*/ 	.byte	0x04, 0x1c
        /*006a*/ 	.short	(.L_43 - .L_42)


	//   ....[0]....
.L_42:
        /*006c*/ 	.word	0x000000d0


	//   ....[1]....
        /*0070*/ 	.word	0x00000930


	//----- nvinfo : EIATTR_CBANK_PARAM_SIZE
	.align		4
.L_43:
        /*0074*/ 	.byte	0x03, 0x19
        /*0076*/ 	.short	0x0020


	//----- nvinfo : EIATTR_PARAM_CBANK
	.align		4
        /*0078*/ 	.byte	0x04, 0x0a
        /*007a*/ 	.short	(.L_45 - .L_44)
	.align		4
.L_44:
        /*007c*/ 	.word	index@(.nv.constant0._Z6matMulPfS_S_ii)
        /*0080*/ 	.short	0x0380
        /*0082*/ 	.short	0x0020


	//----- nvinfo : EIATTR_SW_WAR
	.align		4
.L_45:
        /*0084*/ 	.byte	0x04, 0x36
        /*0086*/ 	.short	(.L_47 - .L_46)
.L_46:
        /*0088*/ 	.word	0x00000008
.L_47:


//--------------------- .nv.callgraph             --------------------------
	.section	.nv.callgraph,"",@"SHT_CUDA_CALLGRAPH"
	.align	4
	.sectionentsize	8
	.align		4
        /*0000*/ 	.word	0x00000000
	.align		4
        /*0004*/ 	.word	0xffffffff
	.align		4
        /*0008*/ 	.word	0x00000000
	.align		4
        /*000c*/ 	.word	0xfffffffe
	.align		4
        /*0010*/ 	.word	0x00000000
	.align		4
        /*0014*/ 	.word	0xfffffffd
	.align		4
        /*0018*/ 	.word	0x00000000
	.align		4
        /*001c*/ 	.word	0xfffffffc


//--------------------- .text._Z7matMul2PfS_S_ii  --------------------------
	.section	.text._Z7matMul2PfS_S_ii,"ax",@progbits
	.align	128
        .global         _Z7matMul2PfS_S_ii
        .type           _Z7matMul2PfS_S_ii,@function
        .size           _Z7matMul2PfS_S_ii,(.L_x_10 - _Z7matMul2PfS_S_ii)
        .other          _Z7matMul2PfS_S_ii,@"STO_CUDA_ENTRY STV_DEFAULT"
_Z7matMul2PfS_S_ii:
.text._Z7matMul2PfS_S_ii:
[----:B------:R-:W-:Y:S01]  /*0000*/  LDC R1, c[0x0][0x37c] ;  /* 0x0000df00ff017b82 */ /* 0x000fe20000000800 */
[----:B------:R-:W0:Y:S07]  /*0010*/  S2R R3, SR_TID.X ;  /* 0x0000000000037919 */ /* 0x000e2e0000002100 */
[----:B------:R-:W0:Y:S01]  /*0020*/  S2UR UR4, SR_CTAID.X ;  /* 0x00000000000479c3 */ /* 0x000e220000002500 */
[----:B------:R-:W1:Y:S01]  /*0030*/  LDCU.64 UR18, c[0x0][0x398] ;  /* 0x00007300ff1277ac */ /* 0x000e620008000a00 */
[----:B------:R-:W2:Y:S06]  /*0040*/  S2R R2, SR_TID.Y ;  /* 0x0000000000027919 */ /* 0x000eac0000002200 */
[----:B------:R-:W0:Y:S08]  /*0050*/  LDC R0, c[0x0][0x360] ;  /* 0x0000d800ff007b82 */ /* 0x000e300000000800 */
[----:B------:R-:W2:Y:S08]  /*0060*/  S2UR UR5, SR_CTAID.Y ;  /* 0x00000000000579c3 */ /* 0x000eb00000002600 */
[----:B------:R-:W2:Y:S01]  /*0070*/  LDC R13, c[0x0][0x364] ;  /* 0x0000d900ff0d7b82 */ /* 0x000ea20000000800 */
[----:B0-----:R-:W-:-:S05]  /*0080*/  IMAD R0, R0, UR4, R3 ;  /* 0x0000000400007c24 */ /* 0x001fca000f8e0203 */
[----:B-1----:R-:W-:Y:S01]  /*0090*/  ISETP.GE.AND P0, PT, R0, UR19, PT ;  /* 0x0000001300007c0c */ /* 0x002fe2000bf06270 */
[----:B--2---:R-:W-:-:S05]  /*00a0*/  IMAD R13, R13, UR5, R2 ;  /* 0x000000050d0d7c24 */ /* 0x004fca000f8e0202 */
[----:B------:R-:W-:-:S13]  /*00b0*/  ISETP.GE.OR P0, PT, R13, UR18, P0 ;  /* 0x000000120d007c0c */ /* 0x000fda0008706670 */
[----:B------:R-:W-:Y:S05]  /*00c0*/  @P0 EXIT ;  /* 0x000000000000094d */ /* 0x000fea0003800000 */
[----:B------:R-:W-:Y:S01]  /*00d0*/  UISETP.GE.AND UP0, UPT, UR19, 0x1, UPT ;  /* 0x000000011300788c */ /* 0x000fe2000bf06270 */
[----:B------:R-:W-:Y:S01]  /*00e0*/  HFMA2 R12, -RZ, RZ, 0, 0 ;  /* 0x00000000ff0c7431 */ /* 0x000fe200000001ff */
[----:B------:R-:W0:Y:S07]  /*00f0*/  LDCU.64 UR16, c[0x0][0x358] ;  /* 0x00006b00ff1077ac */ /* 0x000e2e0008000a00 */
[----:B------:R-:W-:Y:S05]  /*0100*/  BRA.U !UP0, `(.L_x_0) ;  /* 0x0000000908647547 */ /* 0x000fea000b800000 */
[----:B------:R-:W-:Y:S02]  /*0110*/  UISETP.GE.U32.AND UP1, UPT, UR19, 0x8, UPT ;  /* 0x000000081300788c */ /* 0x000fe4000bf26070 */
[----:B------:R-:W-:Y:S01]  /*0120*/  IMAD R5, R13, UR19, RZ ;  /* 0x000000130d057c24 */ /* 0x000fe2000f8e02ff */
[----:B------:R-:W-:Y:S01]  /*0130*/  ULOP3.LUT UR18, UR19, 0x7, URZ, 0xc0, !UPT ;  /* 0x0000000713127892 */ /* 0x000fe2000f8ec0ff */
[----:B------:R-:W-:Y:S01]  /*0140*/  MOV R12, RZ ;  /* 0x000000ff000c7202 */ /* 0x000fe20000000f00 */
[----:B------:R-:W-:Y:S02]  /*0150*/  UMOV UR4, URZ ;  /* 0x000000ff00047c82 */ /* 0x000fe40008000000 */
[----:B------:R-:W-:Y:S02]  /*0160*/  UISETP.NE.AND UP0, UPT, UR18, URZ, UPT ;  /* 0x000000ff1200728c */ /* 0x000fe4000bf05270 */
[----:B------:R-:W-:Y:S09]  /*0170*/  BRA.U !UP1, `(.L_x_1) ;  /* 0x0000000509087547 */ /* 0x000ff2000b800000 */
[----:B------:R-:W1:Y:S01]  /*0180*/  LDCU.128 UR20, c[0x0][0x380] ;  /* 0x00007000ff1477ac */ /* 0x000e620008000c00 */
[----:B------:R-:W-:Y:S02]  /*0190*/  MOV R12, RZ ;  /* 0x000000ff000c7202 */ /* 0x000fe40000000f00 */
[----:B------:R-:W-:Y:S01]  /*01a0*/  MOV R14, R0 ;  /* 0x00000000000e7202 */ /* 0x000fe20000000f00 */
[----:B------:R-:W-:-:S04]  /*01b0*/  ULOP3.LUT UR4, UR19, 0x7ffffff8, URZ, 0xc0, !UPT ;  /* 0x7ffffff813047892 */ /* 0x000fc8000f8ec0ff */
[----:B------:R-:W-:Y:S01]  /*01c0*/  UIADD3 UR5, UPT, UPT, -UR4, URZ, URZ ;  /* 0x000000ff04057290 */ /* 0x000fe2000fffe1ff */
[----:B-1----:R-:W-:Y:S01]  /*01d0*/  MOV R2, UR20 ;  /* 0x0000001400027c02 */ /* 0x002fe20008000f00 */
[----:B------:R-:W-:Y:S01]  /*01e0*/  UIMAD.WIDE.U32 UR6, UR19, 0xc, UR22 ;  /* 0x0000000c130678a5 */ /* 0x000fe2000f8e0016 */
[----:B------:R-:W-:Y:S01]  /*01f0*/  MOV R3, UR21 ;  /* 0x0000001500037c02 */ /* 0x000fe20008000f00 */
[----:B------:R-:W-:Y:S02]  /*0200*/  UIMAD.WIDE.U32 UR8, UR19, 0x10, UR22 ;  /* 0x00000010130878a5 */ /* 0x000fe4000f8e0016 */
[----:B------:R-:W-:Y:S01]  /*0210*/  UIMAD.WIDE.U32 UR10, UR19, 0x14, UR22 ;  /* 0x00000014130a78a5 */ /* 0x000fe2000f8e0016 */
[----:B------:R-:W-:Y:S01]  /*0220*/  IMAD.WIDE.U32 R2, R5, 0x4, R2 ;  /* 0x0000000405027825 */ /* 0x000fe200078e0002 */
[----:B------:R-:W-:Y:S02]  /*0230*/  UIMAD.WIDE.U32 UR12, UR19, 0x18, UR22 ;  /* 0x00000018130c78a5 */ /* 0x000fe4000f8e0016 */
[----:B------:R-:W-:Y:S01]  /*0240*/  UIMAD.WIDE.U32 UR14, UR19, 0x1c, UR22 ;  /* 0x0000001c130e78a5 */ /* 0x000fe2000f8e0016 */
[----:B------:R-:W-:-:S04]  /*0250*/  IADD3 R2, P0, PT, R2, 0x10, RZ ;  /* 0x0000001002027810 */ /* 0x000fc80007f1e0ff */
[----:B------:R-:W-:-:S09]  /*0260*/  IADD3.X R3, PT, PT, RZ, R3, RZ, P0, !PT ;  /* 0x00000003ff037210 */ /* 0x000fd200007fe4ff */
.L_x_2:
[----:B------:R-:W-:Y:S01]  /*0270*/  HFMA2 R23, -RZ, RZ, 0, 2.384185791015625e-07 ;  /* 0x00000004ff177431 */ /* 0x000fe200000001ff */
[----:B------:R-:W-:Y:S01]  /*0280*/  UIMAD.WIDE.U32 UR24, UR19, 0x4, UR22 ;  /* 0x00000004131878a5 */ /* 0x000fe2000f8e0016 */
[----:B0-----:R-:W2:Y:S01]  /*0290*/  LDG.E R21, desc[UR16][R2.64+-0x10] ;  /* 0xfffff01002157981 */ /* 0x001ea2000c1e1900 */
[----:B------:R-:W-:Y:S01]  /*02a0*/  UIMAD.WIDE.U32 UR20, UR19, 0x8, UR22 ;  /* 0x00000008131478a5 */ /* 0x000fe2000f8e0016 */
[----:B------:R-:W-:Y:S01]  /*02b0*/  HFMA2 R5, -RZ, RZ, 0, 2.384185791015625e-07 ;  /* 0x00000004ff057431 */ /* 0x000fe200000001ff */
[----:B------:R-:W-:Y:S01]  /*02c0*/  MOV R11, 0x4 ;  /* 0x00000004000b7802 */ /* 0x000fe20000000f00 */
[----:B------:R-:W3:Y:S01]  /*02d0*/  LDG.E R19, desc[UR16][R2.64+-0xc] ;  /* 0xfffff41002137981 */ /* 0x000ee2000c1e1900 */
[----:B------:R-:W-:Y:S01]  /*02e0*/  MOV R8, UR24 ;  /* 0x0000001800087c02 */ /* 0x000fe20008000f00 */
[----:B------:R-:W-:Y:S01]  /*02f0*/  IMAD.U32 R9, RZ, RZ, UR25 ;  /* 0x00000019ff097e24 */ /* 0x000fe2000f8e00ff */
[----:B------:R-:W-:Y:S01]  /*0300*/  MOV R24, UR20 ;  /* 0x0000001400187c02 */ /* 0x000fe20008000f00 */
[C---:B------:R-:W-:Y:S01]  /*0310*/  IMAD.WIDE R22, R14.reuse, R23, UR22 ;  /* 0x000000160e167e25 */ /* 0x040fe2000f8e0217 */
[----:B------:R-:W-:Y:S01]  /*0320*/  MOV R25, UR21 ;  /* 0x0000001500197c02 */ /* 0x000fe20008000f00 */
[----:B------:R-:W4:Y:S02]  /*0330*/  LDG.E R17, desc[UR16][R2.64+-0x8] ;  /* 0xfffff81002117981 */ /* 0x000f24000c1e1900 */
[----:B------:R-:W-:-:S02]  /*0340*/  IMAD.WIDE R8, R14, 0x4, R8 ;  /* 0x000000040e087825 */ /* 0x000fc400078e0208 */
[----:B------:R-:W2:Y:S02]  /*0350*/  LDG.E R22, desc[UR16][R22.64] ;  /* 0x0000001016167981 */ /* 0x000ea4000c1e1900 */
[C---:B------:R-:W-:Y:S02]  /*0360*/  IMAD.WIDE R24, R14.reuse, 0x4, R24 ;  /* 0x000000040e187825 */ /* 0x040fe400078e0218 */
[----:B------:R0:W3:Y:S02]  /*0370*/  LDG.E R20, desc[UR16][R8.64] ;  /* 0x0000001008147981 */ /* 0x0000e4000c1e1900 */
[C---:B------:R-:W-:Y:S01]  /*0380*/  IMAD.WIDE R10, R14.reuse, R11, UR6 ;  /* 0x000000060e0a7e25 */ /* 0x040fe2000f8e020b */
[----:B------:R-:W-:Y:S01]  /*0390*/  MOV R7, 0x4 ;  /* 0x0000000400077802 */ /* 0x000fe20000000f00 */
[----:B------:R-:W4:Y:S02]  /*03a0*/  LDG.E R18, desc[UR16][R24.64] ;  /* 0x0000001018127981 */ /* 0x000f24000c1e1900 */
[----:B------:R-:W-:-:S02]  /*03b0*/  IMAD.WIDE R4, R14, R5, UR8 ;  /* 0x000000080e047e25 */ /* 0x000fc4000f8e0205 */
[----:B------:R1:W5:Y:S02]  /*03c0*/  LDG.E R16, desc[UR16][R10.64] ;  /* 0x000000100a107981 */ /* 0x000364000c1e1900 */
[----:B0-----:R-:W-:Y:S02]  /*03d0*/  HFMA2 R9, -RZ, RZ, 0, 2.384185791015625e-07 ;  /* 0x00000004ff097431 */ /* 0x001fe400000001ff */
[----:B------:R-:W5:Y:S01]  /*03e0*/  LDG.E R15, desc[UR16][R2.64+-0x4] ;  /* 0xfffffc10020f7981 */ /* 0x000f62000c1e1900 */
[----:B------:R-:W-:-:S03]  /*03f0*/  IMAD.WIDE R6, R14, R7, UR10 ;  /* 0x0000000a0e067e25 */ /* 0x000fc6000f8e0207 */
[----:B------:R0:W5:Y:S01]  /*0400*/  LDG.E R4, desc[UR16][R4.64] ;  /* 0x0000001004047981 */ /* 0x000162000c1e1900 */
[----:B------:R-:W-:-:S03]  /*0410*/  IMAD.MOV.U32 R27, RZ, RZ, 0x4 ;  /* 0x00000004ff1b7424 */ /* 0x000fc600078e00ff */
[----:B------:R-:W5:Y:S01]  /*0420*/  LDG.E R23, desc[UR16][R2.64] ;  /* 0x0000001002177981 */ /* 0x000f62000c1e1900 */
[----:B------:R-:W-:-:S03]  /*0430*/  IMAD.WIDE R8, R14, R9, UR12 ;  /* 0x0000000c0e087e25 */ /* 0x000fc6000f8e0209 */
[----:B------:R-:W5:Y:S01]  /*0440*/  LDG.E R7, desc[UR16][R6.64] ;  /* 0x0000001006077981 */ /* 0x000f62000c1e1900 */
[----:B-1----:R-:W-:-:S03]  /*0450*/  IMAD.WIDE R10, R14, R27, UR14 ;  /* 0x0000000e0e0a7e25 */ /* 0x002fc6000f8e021b */
[----:B------:R-:W5:Y:S04]  /*0460*/  LDG.E R24, desc[UR16][R2.64+0x4] ;  /* 0x0000041002187981 */ /* 0x000f68000c1e1900 */
[----:B------:R-:W5:Y:S04]  /*0470*/  LDG.E R8, desc[UR16][R8.64] ;  /* 0x0000001008087981 */ /* 0x000f68000c1e1900 */
[----:B------:R-:W5:Y:S04]  /*0480*/  LDG.E R25, desc[UR16][R2.64+0x8] ;  /* 0x0000081002197981 */ /* 0x000f68000c1e1900 */
[----:B------:R-:W5:Y:S04]  /*0490*/  LDG.E R10, desc[UR16][R10.64] ;  /* 0x000000100a0a7981 */ /* 0x000f68000c1e1900 */
[----:B------:R1:W5:Y:S01]  /*04a0*/  LDG.E R27, desc[UR16][R2.64+0xc] ;  /* 0x00000c10021b7981 */ /* 0x000362000c1e1900 */
[----:B------:R-:W-:-:S04]  /*04b0*/  UIADD3 UR5, UPT, UPT, UR5, 0x8, URZ ;  /* 0x0000000805057890 */ /* 0x000fc8000fffe0ff */
[----:B------:R-:W-:Y:S01]  /*04c0*/  UISETP.NE.AND UP1, UPT, UR5, URZ, UPT ;  /* 0x000000ff0500728c */ /* 0x000fe2000bf25270 */
[----:B0-----:R-:W-:Y:S02]  /*04d0*/  MOV R5, UR19 ;  /* 0x0000001300057c02 */ /* 0x001fe40008000f00 */
[----:B-1----:R-:W-:Y:S02]  /*04e0*/  IADD3 R2, P0, PT, R2, 0x20, RZ ;  /* 0x0000002002027810 */ /* 0x002fe40007f1e0ff */
[----:B------:R-:W-:Y:S02]  /*04f0*/  LEA R14, R5, R14, 0x3 ;  /* 0x0000000e050e7211 */ /* 0x000fe400078e18ff */
[----:B------:R-:W-:Y:S01]  /*0500*/  IADD3.X R3, PT, PT, RZ, R3, RZ, P0, !PT ;  /* 0x00000003ff037210 */ /* 0x000fe200007fe4ff */
[----:B--2---:R-:W-:-:S04]  /*0510*/  FFMA R22, R21, R22, R12 ;  /* 0x0000001615167223 */ /* 0x004fc8000000000c */
[----:B---3--:R-:W-:-:S04]  /*0520*/  FFMA R20, R19, R20, R22 ;  /* 0x0000001413147223 */ /* 0x008fc80000000016 */
[----:B----4-:R-:W-:-:S04]  /*0530*/  FFMA R18, R17, R18, R20 ;  /* 0x0000001211127223 */ /* 0x010fc80000000014 */
[----:B-----5:R-:W-:-:S04]  /*0540*/  FFMA R16, R15, R16, R18 ;  /* 0x000000100f107223 */ /* 0x020fc80000000012 */
[----:B------:R-:W-:-:S04]  /*0550*/  FFMA R23, R23, R4, R16 ;  /* 0x0000000417177223 */ /* 0x000fc80000000010 */
[----:B------:R-:W-:-:S04]  /*0560*/  FFMA R24, R24, R7, R23 ;  /* 0x0000000718187223 */ /* 0x000fc80000000017 */
[----:B------:R-:W-:-:S04]  /*0570*/  FFMA R8, R25, R8, R24 ;  /* 0x0000000819087223 */ /* 0x000fc80000000018 */
[----:B------:R-:W-:Y:S01]  /*0580*/  FFMA R12, R27, R10, R8 ;  /* 0x0000000a1b0c7223 */ /* 0x000fe20000000008 */
[----:B------:R-:W-:Y:S06]  /*0590*/  BRA.U UP1, `(.L_x_2) ;  /* 0xfffffffd01347547 */ /* 0x000fec000b83ffff */
.L_x_1:
[----:B------:R-:W-:Y:S05]  /*05a0*/  BRA.U !UP0, `(.L_x_0) ;  /* 0x00000005083c7547 */ /* 0x000fea000b800000 */
[----:B------:R-:W-:Y:S01]  /*05b0*/  UISETP.GE.U32.AND UP0, UPT, UR18, 0x4, UPT ;  /* 0x000000041200788c */ /* 0x000fe2000bf06070 */
[----:B------:R-:W-:Y:S01]  /*05c0*/  IMAD R2, R13, UR19, RZ ;  /* 0x000000130d027c24 */ /* 0x000fe2000f8e02ff */
[----:B------:R-:W-:-:S04]  /*05d0*/  ULOP3.LUT UR5, UR19, 0x3, URZ, 0xc0, !UPT ;  /* 0x0000000313057892 */ /* 0x000fc8000f8ec0ff */
[----:B------:R-:W-:-:S03]  /*05e0*/  UISETP.NE.AND UP1, UPT, UR5, URZ, UPT ;  /* 0x000000ff0500728c */ /* 0x000fc6000bf25270 */
[----:B------:R-:W-:Y:S08]  /*05f0*/  BRA.U !UP0, `(.L_x_3) ;  /* 0x00000001087c7547 */ /* 0x000ff0000b800000 */
[----:B------:R-:W1:Y:S01]  /*0600*/  LDC.64 R6, c[0x0][0x388] ;  /* 0x0000e200ff067b82 */ /* 0x000e620000000a00 */
[----:B------:R-:W2:Y:S01]  /*0610*/  LDCU.64 UR6, c[0x0][0x380] ;  /* 0x00007000ff0677ac */ /* 0x000ea20008000a00 */
[----:B------:R-:W-:Y:S01]  /*0620*/  MOV R5, UR4 ;  /* 0x0000000400057c02 */ /* 0x000fe20008000f00 */
[----:B------:R-:W-:Y:S01]  /*0630*/  IMAD.U32 R15, RZ, RZ, UR19 ;  /* 0x00000013ff0f7e24 */ /* 0x000fe2000f8e00ff */
[C---:B------:R-:W-:Y:S02]  /*0640*/  IADD3 R3, PT, PT, R2.reuse, UR4, RZ ;  /* 0x0000000402037c10 */ /* 0x040fe4000fffe0ff */
[----:B------:R-:W-:Y:S01]  /*0650*/  MOV R11, UR19 ;  /* 0x00000013000b7c02 */ /* 0x000fe20008000f00 */
[----:B------:R-:W-:Y:S01]  /*0660*/  IMAD R5, R5, UR19, R0 ;  /* 0x0000001305057c24 */ /* 0x000fe2000f8e0200 */
[----:B------:R-:W3:Y:S01]  /*0670*/  LDC.64 R8, c[0x0][0x380] ;  /* 0x0000e000ff087b82 */ /* 0x000ee20000000a00 */
[----:B------:R-:W-:Y:S02]  /*0680*/  IADD3 R14, P0, PT, R2, UR4, RZ ;  /* 0x00000004020e7c10 */ /* 0x000fe4000ff1e0ff */
[----:B------:R-:W-:Y:S01]  /*0690*/  MOV R17, UR19 ;  /* 0x0000001300117c02 */ /* 0x000fe20008000f00 */
[----:B-1----:R-:W-:-:S04]  /*06a0*/  IMAD.WIDE R6, R5, 0x4, R6 ;  /* 0x0000000405067825 */ /* 0x002fc800078e0206 */
[----:B------:R-:W-:Y:S02]  /*06b0*/  IMAD.WIDE.U32 R10, R11, 0x4, R6 ;  /* 0x000000040b0a7825 */ /* 0x000fe400078e0006 */
[----:B0-----:R-:W4:Y:S02]  /*06c0*/  LDG.E R6, desc[UR16][R6.64] ;  /* 0x0000001006067981 */ /* 0x001f24000c1e1900 */
[----:B---3--:R-:W-:Y:S01]  /*06d0*/  IMAD.WIDE.U32 R8, R3, 0x4, R8 ;  /* 0x0000000403087825 */ /* 0x008fe200078e0008 */
[----:B------:R-:W-:Y:S02]  /*06e0*/  IADD3.X R3, PT, PT, RZ, RZ, RZ, P0, !PT ;  /* 0x000000ffff037210 */ /* 0x000fe400007fe4ff */
[----:B--2---:R-:W-:-:S03]  /*06f0*/  LEA R4, P0, R14, UR6, 0x2 ;  /* 0x000000060e047c11 */ /* 0x004fc6000f8010ff */
[----:B------:R-:W4:Y:S01]  /*0700*/  LDG.E R9, desc[UR16][R8.64] ;  /* 0x0000001008097981 */ /* 0x000f22000c1e1900 */
[----:B------:R-:W-:Y:S01]  /*0710*/  LEA.HI.X R5, R14, UR7, R3, 0x2, P0 ;  /* 0x000000070e057c11 */ /* 0x000fe200080f1403 */
[----:B------:R-:W-:Y:S02]  /*0720*/  IMAD.WIDE.U32 R14, R15, 0x4, R10 ;  /* 0x000000040f0e7825 */ /* 0x000fe400078e000a */
[----:B------:R-:W2:Y:S04]  /*0730*/  LDG.E R3, desc[UR16][R10.64] ;  /* 0x000000100a037981 */ /* 0x000ea8000c1e1900 */
[----:B------:R-:W2:Y:S01]  /*0740*/  LDG.E R18, desc[UR16][R4.64+0x4] ;  /* 0x0000041004127981 */ /* 0x000ea2000c1e1900 */
[----:B------:R-:W-:-:S03]  /*0750*/  IMAD.WIDE.U32 R16, R17, 0x4, R14 ;  /* 0x0000000411107825 */ /* 0x000fc600078e000e */
[----:B------:R-:W3:Y:S04]  /*0760*/  LDG.E R19, desc[UR16][R14.64] ;  /* 0x000000100e137981 */ /* 0x000ee8000c1e1900 */
[----:B------:R-:W3:Y:S04]  /*0770*/  LDG.E R20, desc[UR16][R4.64+0x8] ;  /* 0x0000081004147981 */ /* 0x000ee8000c1e1900 */
[----:B------:R-:W5:Y:S04]  /*0780*/  LDG.E R22, desc[UR16][R4.64+0xc] ;  /* 0x00000c1004167981 */ /* 0x000f68000c1e1900 */
[----:B------:R-:W5:Y:S01]  /*0790*/  LDG.E R16, desc[UR16][R16.64] ;  /* 0x0000001010107981 */ /* 0x000f62000c1e1900 */
[----:B------:R-:W-:Y:S01]  /*07a0*/  UIADD3 UR4, UPT, UPT, UR4, 0x4, URZ ;  /* 0x0000000404047890 */ /* 0x000fe2000fffe0ff */
[----:B----4-:R-:W-:-:S04]  /*07b0*/  FFMA R9, R9, R6, R12 ;  /* 0x0000000609097223 */ /* 0x010fc8000000000c */
[----:B--2---:R-:W-:-:S04]  /*07c0*/  FFMA R3, R18, R3, R9 ;  /* 0x0000000312037223 */ /* 0x004fc80000000009 */
[----:B---3--:R-:W-:-:S04]  /*07d0*/  FFMA R3, R20, R19, R3 ;  /* 0x0000001314037223 */ /* 0x008fc80000000003 */
[----:B-----5:R-:W-:-:S07]  /*07e0*/  FFMA R12, R22, R16, R3 ;  /* 0x00000010160c7223 */ /* 0x020fce0000000003 */
.L_x_3:
[----:B------:R-:W-:Y:S05]  /*07f0*/  BRA.U !UP1, `(.L_x_0) ;  /* 0x0000000109a87547 */ /* 0x000fea000b800000 */
[----:B------:R-:W-:Y:S01]  /*0800*/  UISETP.NE.AND UP0, UPT, UR5, 0x1, UPT ;  /* 0x000000010500788c */ /* 0x000fe2000bf05270 */
[----:B------:R-:W-:Y:S01]  /*0810*/  MOV R9, UR4 ;  /* 0x0000000400097c02 */ /* 0x000fe20008000f00 */
[----:B------:R-:W-:Y:S02]  /*0820*/  ULOP3.LUT UR5, UR19, 0x1, URZ, 0xc0, !UPT ;  /* 0x0000000113057892 */ /* 0x000fe4000f8ec0ff */
[----:B------:R-:W-:Y:S02]  /*0830*/  MOV R17, UR19 ;  /* 0x0000001300117c02 */ /* 0x000fe40008000f00 */
[----:B------:R-:W-:Y:S01]  /*0840*/  UISETP.NE.U32.AND UP1, UPT, UR5, 0x1, UPT ;  /* 0x000000010500788c */ /* 0x000fe2000bf25070 */
[----:B------:R-:W-:-:S04]  /*0850*/  PLOP3.LUT P1, PT, PT, PT, UP0, 0x80, 0x8 ;  /* 0x000000000008781c */ /* 0x000fc80003f2f008 */
[----:B------:R-:W1:Y:S01]  /*0860*/  @UP0 LDCU.128 UR8, c[0x0][0x380] ;  /* 0x00007000ff0807ac */ /* 0x000e620008000c00 */
[----:B------:R-:W-:Y:S01]  /*0870*/  PLOP3.LUT P0, PT, PT, PT, UP1, 0x80, 0x8 ;  /* 0x000000000008781c */ /* 0x000fe20003f0f018 */
[----:B------:R-:W2:Y:S04]  /*0880*/  @UP0 LDCU.64 UR6, c[0x0][0x380] ;  /* 0x00007000ff0607ac */ /* 0x000ea80008000a00 */
[----:B------:R-:W3:Y:S03]  /*0890*/  @!UP1 LDCU.128 UR12, c[0x0][0x380] ;  /* 0x00007000ff0c97ac */ /* 0x000ee60008000c00 */
[C---:B------:R-:W-:Y:S02]  /*08a0*/  @P1 IADD3 R3, PT, PT, R2.reuse, UR4, RZ ;  /* 0x0000000402031c10 */ /* 0x040fe4000fffe0ff */
[----:B------:R-:W-:Y:S01]  /*08b0*/  @P1 IADD3 R5, P2, PT, R2, UR4, RZ ;  /* 0x0000000402051c10 */ /* 0x000fe2000ff5e0ff */
[----:B------:R-:W-:-:S04]  /*08c0*/  @UP0 UIADD3 UR4, UPT, UPT, UR4, 0x2, URZ ;  /* 0x0000000204040890 */ /* 0x000fc8000fffe0ff */
[----:B------:R-:W-:Y:S01]  /*08d0*/  @P1 IMAD.X R8, RZ, RZ, RZ, P2 ;  /* 0x000000ffff081224 */ /* 0x000fe200010e06ff */
[----:B-1----:R-:W-:Y:S02]  /*08e0*/  MOV R14, UR8 ;  /* 0x00000008000e7c02 */ /* 0x002fe40008000f00 */
[----:B------:R-:W-:Y:S02]  /*08f0*/  MOV R15, UR9 ;  /* 0x00000009000f7c02 */ /* 0x000fe40008000f00 */
[----:B------:R-:W-:Y:S02]  /*0900*/  MOV R6, UR10 ;  /* 0x0000000a00067c02 */ /* 0x000fe40008000f00 */
[----:B------:R-:W-:Y:S01]  /*0910*/  MOV R7, UR11 ;  /* 0x0000000b00077c02 */ /* 0x000fe20008000f00 */
[----:B------:R-:W-:Y:S01]  /*0920*/  @P1 IMAD.WIDE.U32 R14, R3, 0x4, R14 ;  /* 0x00000004030e1825 */ /* 0x000fe200078e000e */
[----:B--2---:R-:W-:-:S03]  /*0930*/  @P1 LEA R4, P2, R5, UR6, 0x2 ;  /* 0x0000000605041c11 */ /* 0x004fc6000f8410ff */
[----:B------:R-:W-:Y:S01]  /*0940*/  @P1 IMAD R3, R9, UR19, R0 ;  /* 0x0000001309031c24 */ /* 0x000fe2000f8e0200 */
[----:B------:R-:W-:-:S03]  /*0950*/  MOV R21, UR4 ;  /* 0x0000000400157c02 */ /* 0x000fc60008000f00 */
[----:B------:R-:W-:Y:S01]  /*0960*/  @P1 IMAD.WIDE R6, R3, 0x4, R6 ;  /* 0x0000000403061825 */ /* 0x000fe200078e0206 */
[----:B------:R-:W-:Y:S01]  /*0970*/  @P1 LEA.HI.X R5, R5, UR7, R8, 0x2, P2 ;  /* 0x0000000705051c11 */ /* 0x000fe200090f1408 */
[----:B0-----:R-:W2:Y:S01]  /*0980*/  @P1 LDG.E R3, desc[UR16][R14.64] ;  /* 0x000000100e031981 */ /* 0x001ea2000c1e1900 */
[----:B---3--:R-:W-:Y:S01]  /*0990*/  MOV R8, UR12 ;  /* 0x0000000c00087c02 */ /* 0x008fe20008000f00 */
[----:B------:R-:W-:Y:S01]  /*09a0*/  @!P0 IMAD R21, R21, UR19, R0 ;  /* 0x0000001315158c24 */ /* 0x000fe2000f8e0200 */
[----:B------:R-:W-:Y:S01]  /*09b0*/  MOV R9, UR13 ;  /* 0x0000000d00097c02 */ /* 0x000fe20008000f00 */
[----:B------:R-:W-:Y:S01]  /*09c0*/  @P1 IMAD.WIDE.U32 R16, R17, 0x4, R6 ;  /* 0x0000000411101825 */ /* 0x000fe200078e0006 */
[----:B------:R-:W-:Y:S01]  /*09d0*/  @!P0 IADD3 R19, PT, PT, R2, UR4, RZ ;  /* 0x0000000402138c10 */ /* 0x000fe2000fffe0ff */
[----:B------:R-:W2:Y:S01]  /*09e0*/  @P1 LDG.E R6, desc[UR16][R6.64] ;  /* 0x0000001006061981 */ /* 0x000ea2000c1e1900 */
[----:B------:R-:W-:Y:S02]  /*09f0*/  MOV R10, UR14 ;  /* 0x0000000e000a7c02 */ /* 0x000fe40008000f00 */
[----:B------:R-:W-:Y:S01]  /*0a00*/  MOV R11, UR15 ;  /* 0x0000000f000b7c02 */ /* 0x000fe20008000f00 */
[----:B------:R-:W-:Y:S01]  /*0a10*/  @!P0 IMAD.WIDE.U32 R8, R19, 0x4, R8 ;  /* 0x0000000413088825 */ /* 0x000fe200078e0008 */
[----:B------:R-:W3:Y:S03]  /*0a20*/  @P1 LDG.E R16, desc[UR16][R16.64] ;  /* 0x0000001010101981 */ /* 0x000ee6000c1e1900 */
[----:B------:R-:W-:Y:S01]  /*0a30*/  @!P0 IMAD.WIDE R10, R21, 0x4, R10 ;  /* 0x00000004150a8825 */ /* 0x000fe200078e020a */
[----:B------:R-:W3:Y:S04]  /*0a40*/  @P1 LDG.E R4, desc[UR16][R4.64+0x4] ;  /* 0x0000041004041981 */ /* 0x000ee8000c1e1900 */
[----:B------:R-:W4:Y:S04]  /*0a50*/  @!P0 LDG.E R9, desc[UR16][R8.64] ;  /* 0x0000001008098981 */ /* 0x000f28000c1e1900 */
[----:B------:R-:W4:Y:S01]  /*0a60*/  @!P0 LDG.E R10, desc[UR16][R10.64] ;  /* 0x000000100a0a8981 */ /* 0x000f22000c1e1900 */
[----:B--2---:R-:W-:-:S04]  /*0a70*/  @P1 FFMA R3, R3, R6, R12 ;  /* 0x0000000603031223 */ /* 0x004fc8000000000c */
[----:B---3--:R-:W-:-:S04]  /*0a80*/  @P1 FFMA R12, R4, R16, R3 ;  /* 0x00000010040c1223 */ /* 0x008fc80000000003 */
[----:B----4-:R-:W-:-:S07]  /*0a90*/  @!P0 FFMA R12, R9, R10, R12 ;  /* 0x0000000a090c8223 */ /* 0x010fce000000000c */
.L_x_0:
[----:B------:R-:W1:Y:S01]  /*0aa0*/  LDC.64 R2, c[0x0][0x390] ;  /* 0x0000e400ff027b82 */ /* 0x000e620000000a00 */
[----:B------:R-:W-:-:S04]  /*0ab0*/  IMAD R13, R13, UR19, R0 ;  /* 0x000000130d0d7c24 */ /* 0x000fc8000f8e0200 */
[----:B-1----:R-:W-:-:S05]  /*0ac0*/  IMAD.WIDE R2, R13, 0x4, R2 ;  /* 0x000000040d027825 */ /* 0x002fca00078e0202 */
[----:B0-----:R-:W-:Y:S01]  /*0ad0*/  STG.E desc[UR16][R2.64], R12 ;  /* 0x0000000c02007986 */ /* 0x001fe2000c101910 */
[----:B------:R-:W-:Y:S05]  /*0ae0*/  EXIT ;  /* 0x000000000000794d */ /* 0x000fea0003800000 */
.L_x_4:
[----:B------:R-:W-:-:S00]  /*0af0*/  BRA `(.L_x_4) ;  /* 0xfffffffc00fc7947 */ /* 0x000fc0000383ffff */
[----:B------:R-:W-:-:S00]  /*0b00*/  NOP ;  /* 0x0000000000007918 */ /* 0x000fc00000000000 */
[----:B------:R-:W-:-:S00]  /*0b10*/  NOP ;  /* 0x0000000000007918 */ /* 0x000fc00000000000 */
[----:B------:R-:W-:-:S00]  /*0b20*/  NOP ;  /* 0x0000000000007918 */ /* 0x000fc00000000000 */
[----:B------:R-:W-:-:S00]  /*0b30*/  NOP ;  /* 0x0000000000007918 */ /* 0x000fc00000000000 */
[----:B------:R-:W-:-:S00]  /*0b40*/  NOP ;  /* 0x0000000000007918 */ /* 0x000fc00000000000 */
[----:B------:R-:W-:-:S00]  /*0b50*/  NOP ;  /* 0x0000000000007918 */ /* 0x000fc00000000000 */
[----:B------:R-:W-:-:S00]  /*0b60*/  NOP ;  /* 0x0000000000007918 */ /* 0x000fc00000000000 */
[----:B------:R-:W-:-:S00]  /*0b70*/  NOP ;  /* 0x0000000000007918 */ /* 0x000fc00000000000 */
.L_x_10:


//--------------------- .text._Z6matMulPfS_S_ii   --------------------------
	.section	.text._Z6matMulPfS_S_ii,"ax",@progbits
	.align	128
        .global         _Z6matMulPfS_S_ii
        .type           _Z6matMulPfS_S_ii,@function
        .size           _Z6matMulPfS_S_ii,(.L_x_11 - _Z6matMulPfS_S_ii)
        .other          _Z6matMulPfS_S_ii,@"STO_CUDA_ENTRY STV_DEFAULT"
_Z6matMulPfS_S_ii:
.text._Z6matMulPfS_S_ii:
[----:B------:R-:W-:Y:S01]  /*0000*/  LDC R1, c[0x0][0x37c] ;  /* 0x0000df00ff017b82 */ /* 0x000fe20000000800 */
[----:B------:R-:W0:Y:S07]  /*0010*/  S2R R8, SR_TID.Y ;  /* 0x0000000000087919 */ /* 0x000e2e0000002200 */
[----:B------:R-:W1:Y:S01]  /*0020*/  S2UR UR4, SR_CTAID.Y ;  /* 0x00000000000479c3 */ /* 0x000e620000002600 */
[----:B------:R-:W2:Y:S07]  /*0030*/  S2R R4, SR_TID.X ;  /* 0x0000000000047919 */ /* 0x000eae0000002100 */
[----:B------:R-:W2:Y:S01]  /*0040*/  LDC R5, c[0x0][0x360] ;  /* 0x0000d800ff057b82 */ /* 0x000ea20000000800 */
[----:B------:R-:W1:Y:S07]  /*0050*/  LDCU UR5, c[0x0][0x364] ;  /* 0x00006c80ff0577ac */ /* 0x000e6e0008000800 */
[----:B------:R-:W2:Y:S08]  /*0060*/  S2UR UR6, SR_CTAID.X ;  /* 0x00000000000679c3 */ /* 0x000eb00000002500 */
[----:B------:R-:W3:Y:S01]  /*0070*/  LDC.64 R2, c[0x0][0x398] ;  /* 0x0000e600ff027b82 */ /* 0x000ee20000000a00 */
[----:B-1----:R-:W-:-:S06]  /*0080*/  UIMAD UR4, UR4, UR5, URZ ;  /* 0x00000005040472a4 */ /* 0x002fcc000f8e02ff */
[----:B0-----:R-:W-:Y:S01]  /*0090*/  IADD3 R0, PT, PT, R8, UR4, RZ ;  /* 0x0000000408007c10 */ /* 0x001fe2000fffe0ff */
[----:B--2---:R-:W-:-:S03]  /*00a0*/  IMAD R5, R5, UR6, R4 ;  /* 0x0000000605057c24 */ /* 0x004fc6000f8e0204 */
[----:B---3--:R-:W-:-:S04]  /*00b0*/  ISETP.GE.AND P0, PT, R0, R3, PT ;  /* 0x000000030000720c */ /* 0x008fc80003f06270 */
[----:B------:R-:W-:-:S13]  /*00c0*/  ISETP.GE.OR P0, PT, R5, R2, P0 ;  /* 0x000000020500720c */ /* 0x000fda0000706670 */
[----:B------:R-:W-:Y:S05]  /*00d0*/  @P0 EXIT ;  /* 0x000000000000094d */ /* 0x000fea0003800000 */
[C---:B------:R-:W-:Y:S01]  /*00e0*/  ISETP.GE.U32.AND P1, PT, R3.reuse, 0x8, PT ;  /* 0x000000080300780c */ /* 0x040fe20003f26070 */
[----:B------:R-:W0:Y:S01]  /*00f0*/  LDCU.64 UR8, c[0x0][0x358] ;  /* 0x00006b00ff0877ac */ /* 0x000e220008000a00 */
[----:B------:R-:W-:Y:S01]  /*0100*/  LOP3.LUT R2, R3, 0x7, RZ, 0xc0, !PT ;  /* 0x0000000703027812 */ /* 0x000fe200078ec0ff */
[----:B------:R-:W-:Y:S02]  /*0110*/  HFMA2 R15, -RZ, RZ, 0, 0 ;  /* 0x00000000ff0f7431 */ /* 0x000fe400000001ff */
[----:B------:R-:W-:Y:S01]  /*0120*/  IMAD R5, R5, R3, RZ ;  /* 0x0000000305057224 */ /* 0x000fe200078e02ff */
[----:B------:R-:W-:Y:S02]  /*0130*/  MOV R6, RZ ;  /* 0x000000ff00067202 */ /* 0x000fe40000000f00 */
[----:B------:R-:W-:-:S05]  /*0140*/  ISETP.NE.AND P0, PT, R2, RZ, PT ;  /* 0x000000ff0200720c */ /* 0x000fca0003f05270 */
[----:B------:R-:W-:Y:S08]  /*0150*/  @!P1 BRA `(.L_x_5) ;  /* 0x0000000000fc9947 */ /* 0x000ff00003800000 */
[----:B------:R-:W1:Y:S01]  /*0160*/  LDCU.64 UR6, c[0x0][0x380] ;  /* 0x00007000ff0677ac */ /* 0x000e620008000a00 */
[C---:B------:R-:W-:Y:S01]  /*0170*/  LOP3.LUT R6, R3.reuse, 0x7ffffff8, RZ, 0xc0, !PT ;  /* 0x7ffffff803067812 */ /* 0x040fe200078ec0ff */
[C-C-:B------:R-:W-:Y:S01]  /*0180*/  IMAD R10, R3.reuse, 0x3, R0.reuse ;  /* 0x00000003030a7824 */ /* 0x140fe200078e0200 */
[CC--:B------:R-:W-:Y:S01]  /*0190*/  LEA R4, R3.reuse, R0.reuse, 0x1 ;  /* 0x0000000003047211 */ /* 0x0c0fe200078e08ff */
[C-C-:B------:R-:W-:Y:S01]  /*01a0*/  IMAD R14, R3.reuse, 0x5, R0.reuse ;  /* 0x00000005030e7824 */ /* 0x140fe200078e0200 */
[CC--:B------:R-:W-:Y:S01]  /*01b0*/  LEA R12, R3.reuse, R0.reuse, 0x2 ;  /* 0x00000000030c7211 */ /* 0x0c0fe200078e10ff */
[C-C-:B------:R-:W-:Y:S01]  /*01c0*/  IMAD R16, R3.reuse, 0x6, R0.reuse ;  /* 0x0000000603107824 */ /* 0x140fe200078e0200 */
[----:B------:R-:W-:Y:S01]  /*01d0*/  MOV R15, RZ ;  /* 0x000000ff000f7202 */ /* 0x000fe20000000f00 */
[----:B------:R-:W-:Y:S01]  /*01e0*/  IMAD R7, R3, 0x7, R0 ;  /* 0x0000000703077824 */ /* 0x000fe200078e0200 */
[----:B------:R-:W-:Y:S02]  /*01f0*/  MOV R13, R5 ;  /* 0x00000005000d7202 */ /* 0x000fe40000000f00 */
[----:B------:R-:W-:-:S02]  /*0200*/  MOV R9, R0 ;  /* 0x0000000000097202 */ /* 0x000fc40000000f00 */
[----:B------:R-:W-:Y:S02]  /*0210*/  IADD3 R11, PT, PT, -R6, RZ, RZ ;  /* 0x000000ff060b7210 */ /* 0x000fe40007ffe1ff */
[----:B------:R-:W-:Y:S01]  /*0220*/  IADD3 R8, PT, PT, R3, UR4, R8 ;  /* 0x0000000403087c10 */ /* 0x000fe2000fffe008 */
[----:B-1----:R-:W-:-:S04]  /*0230*/  UIADD3 UR5, UP0, UPT, UR6, 0x10, URZ ;  /* 0x0000001006057890 */ /* 0x002fc8000ff1e0ff */
[----:B------:R-:W-:-:S12]  /*0240*/  UIADD3.X UR4, UPT, UPT, URZ, UR7, URZ, UP0, !UPT ;  /* 0x00000007ff047290 */ /* 0x000fd800087fe4ff */
.L_x_6:
[----:B------:R-:W1:Y:S01]  /*0250*/  LDC.64 R18, c[0x0][0x388] ;  /* 0x0000e200ff127b82 */ /* 0x000e620000000a00 */
[----:B------:R-:W-:Y:S02]  /*0260*/  MOV R20, UR5 ;  /* 0x0000000500147c02 */ /* 0x000fe40008000f00 */
[----:B------:R-:W-:-:S03]  /*0270*/  MOV R21, UR4 ;  /* 0x0000000400157c02 */ /* 0x000fc60008000f00 */
[----:B------:R-:W-:-:S05]  /*0280*/  IMAD.WIDE R20, R13, 0x4, R20 ;  /* 0x000000040d147825 */ /* 0x000fca00078e0214 */
[----:B0-----:R-:W2:Y:S04]  /*0290*/  LDG.E R26, desc[UR8][R20.64+-0x10] ;  /* 0xfffff008141a7981 */ /* 0x001ea8000c1e1900 */
[----:B------:R-:W3:Y:S04]  /*02a0*/  LDG.E R17, desc[UR8][R20.64+-0xc] ;  /* 0xfffff40814117981 */ /* 0x000ee8000c1e1900 */
[----:B------:R-:W4:Y:S01]  /*02b0*/  LDG.E R27, desc[UR8][R20.64+-0x4] ;  /* 0xfffffc08141b7981 */ /* 0x000f22000c1e1900 */
[----:B-1----:R-:W-:-:S06]  /*02c0*/  IMAD.WIDE.U32 R24, R9, 0x4, R18 ;  /* 0x0000000409187825 */ /* 0x002fcc00078e0012 */
[----:B------:R-:W2:Y:S01]  /*02d0*/  LDG.E R24, desc[UR8][R24.64] ;  /* 0x0000000818187981 */ /* 0x000ea2000c1e1900 */
[----:B------:R-:W-:-:S04]  /*02e0*/  IMAD.WIDE.U32 R22, R8, 0x4, R18 ;  /* 0x0000000408167825 */ /* 0x000fc800078e0012 */
[----:B------:R-:W-:-:S06]  /*02f0*/  IMAD.WIDE.U32 R28, R4, 0x4, R18 ;  /* 0x00000004041c7825 */ /* 0x000fcc00078e0012 */
[----:B------:R-:W5:Y:S04]  /*0300*/  LDG.E R28, desc[UR8][R28.64] ;  /* 0x000000081c1c7981 */ /* 0x000f68000c1e1900 */
[----:B------:R-:W4:Y:S01]  /*0310*/  LDG.E R29, desc[UR8][R20.64+0xc] ;  /* 0x00000c08141d7981 */ /* 0x000f22000c1e1900 */
[----:B--2---:R-:W-:-:S03]  /*0320*/  FFMA R15, R26, R24, R15 ;  /* 0x000000181a0f7223 */ /* 0x004fc6000000000f */
[----:B------:R0:W3:Y:S04]  /*0330*/  LDG.E R26, desc[UR8][R22.64] ;  /* 0x00000008161a7981 */ /* 0x0000e8000c1e1900 */
[----:B------:R-:W5:Y:S01]  /*0340*/  LDG.E R24, desc[UR8][R20.64+-0x8] ;  /* 0xfffff80814187981 */ /* 0x000f62000c1e1900 */
[----:B0-----:R-:W-:-:S06]  /*0350*/  IMAD.WIDE.U32 R22, R10, 0x4, R18 ;  /* 0x000000040a167825 */ /* 0x001fcc00078e0012 */
[----:B------:R-:W4:Y:S01]  /*0360*/  LDG.E R22, desc[UR8][R22.64] ;  /* 0x0000000816167981 */ /* 0x000f22000c1e1900 */
[----:B---3--:R-:W-:-:S03]  /*0370*/  FFMA R15, R17, R26, R15 ;  /* 0x0000001a110f7223 */ /* 0x008fc6000000000f */
[----:B------:R-:W2:Y:S01]  /*0380*/  LDG.E R17, desc[UR8][R20.64+0x8] ;  /* 0x0000080814117981 */ /* 0x000ea2000c1e1900 */
[----:B-----5:R-:W-:Y:S01]  /*0390*/  FFMA R26, R24, R28, R15 ;  /* 0x0000001c181a7223 */ /* 0x020fe2000000000f */
[----:B------:R-:W-:Y:S02]  /*03a0*/  IMAD.WIDE.U32 R24, R12, 0x4, R18 ;  /* 0x000000040c187825 */ /* 0x000fe400078e0012 */
[----:B------:R-:W3:Y:S02]  /*03b0*/  LDG.E R28, desc[UR8][R20.64] ;  /* 0x00000008141c7981 */ /* 0x000ee4000c1e1900 */
[----:B----4-:R-:W-:Y:S01]  /*03c0*/  FFMA R15, R27, R22, R26 ;  /* 0x000000161b0f7223 */ /* 0x010fe2000000001a */
[--C-:B------:R-:W-:Y:S01]  /*03d0*/  IMAD.WIDE.U32 R22, R14, 0x4, R18.reuse ;  /* 0x000000040e167825 */ /* 0x100fe200078e0012 */
[----:B------:R0:W3:Y:S04]  /*03e0*/  LDG.E R27, desc[UR8][R24.64] ;  /* 0x00000008181b7981 */ /* 0x0000e8000c1e1900 */
[----:B------:R-:W4:Y:S04]  /*03f0*/  LDG.E R26, desc[UR8][R20.64+0x4] ;  /* 0x00000408141a7981 */ /* 0x000f28000c1e1900 */
[----:B------:R-:W4:Y:S01]  /*0400*/  LDG.E R23, desc[UR8][R22.64] ;  /* 0x0000000816177981 */ /* 0x000f22000c1e1900 */
[----:B0-----:R-:W-:-:S04]  /*0410*/  IMAD.WIDE.U32 R24, R16, 0x4, R18 ;  /* 0x0000000410187825 */ /* 0x001fc800078e0012 */
[----:B------:R-:W-:Y:S02]  /*0420*/  IMAD.WIDE.U32 R18, R7, 0x4, R18 ;  /* 0x0000000407127825 */ /* 0x000fe400078e0012 */
[----:B------:R-:W2:Y:S04]  /*0430*/  LDG.E R24, desc[UR8][R24.64] ;  /* 0x0000000818187981 */ /* 0x000ea8000c1e1900 */
[----:B------:R-:W5:Y:S01]  /*0440*/  LDG.E R18, desc[UR8][R18.64] ;  /* 0x0000000812127981 */ /* 0x000f62000c1e1900 */
[----:B------:R-:W-:-:S04]  /*0450*/  IADD3 R11, PT, PT, R11, 0x8, RZ ;  /* 0x000000080b0b7810 */ /* 0x000fc80007ffe0ff */
[----:B------:R-:W-:Y:S02]  /*0460*/  ISETP.NE.AND P1, PT, R11, RZ, PT ;  /* 0x000000ff0b00720c */ /* 0x000fe40003f25270 */
[C---:B------:R-:W-:Y:S02]  /*0470*/  LEA R8, R3.reuse, R8, 0x3 ;  /* 0x0000000803087211 */ /* 0x040fe400078e18ff */
[C---:B------:R-:W-:Y:S02]  /*0480*/  LEA R4, R3.reuse, R4, 0x3 ;  /* 0x0000000403047211 */ /* 0x040fe400078e18ff */
[C---:B------:R-:W-:Y:S02]  /*0490*/  LEA R10, R3.reuse, R10, 0x3 ;  /* 0x0000000a030a7211 */ /* 0x040fe400078e18ff */
[C---:B------:R-:W-:Y:S02]  /*04a0*/  LEA R12, R3.reuse, R12, 0x3 ;  /* 0x0000000c030c7211 */ /* 0x040fe400078e18ff */
[----:B------:R-:W-:-:S02]  /*04b0*/  LEA R14, R3, R14, 0x3 ;  /* 0x0000000e030e7211 */ /* 0x000fc400078e18ff */
[C---:B------:R-:W-:Y:S02]  /*04c0*/  LEA R16, R3.reuse, R16, 0x3 ;  /* 0x0000001003107211 */ /* 0x040fe400078e18ff */
[C---:B------:R-:W-:Y:S02]  /*04d0*/  LEA R7, R3.reuse, R7, 0x3 ;  /* 0x0000000703077211 */ /* 0x040fe400078e18ff */
[----:B------:R-:W-:Y:S02]  /*04e0*/  LEA R9, R3, R9, 0x3 ;  /* 0x0000000903097211 */ /* 0x000fe400078e18ff */
[----:B------:R-:W-:Y:S01]  /*04f0*/  IADD3 R13, PT, PT, R13, 0x8, RZ ;  /* 0x000000080d0d7810 */ /* 0x000fe20007ffe0ff */
[----:B---3--:R-:W-:-:S04]  /*0500*/  FFMA R15, R28, R27, R15 ;  /* 0x0000001b1c0f7223 */ /* 0x008fc8000000000f */
[----:B----4-:R-:W-:-:S04]  /*0510*/  FFMA R26, R26, R23, R15 ;  /* 0x000000171a1a7223 */ /* 0x010fc8000000000f */
[----:B--2---:R-:W-:-:S04]  /*0520*/  FFMA R26, R17, R24, R26 ;  /* 0x00000018111a7223 */ /* 0x004fc8000000001a */
[----:B-----5:R-:W-:Y:S01]  /*0530*/  FFMA R15, R29, R18, R26 ;  /* 0x000000121d0f7223 */ /* 0x020fe2000000001a */
[----:B------:R-:W-:Y:S06]  /*0540*/  @P1 BRA `(.L_x_6) ;  /* 0xfffffffc00401947 */ /* 0x000fec000383ffff */
.L_x_5:
[----:B------:R-:W-:Y:S05]  /*0550*/  @!P0 BRA `(.L_x_7) ;  /* 0x0000000000e48947 */ /* 0x000fea0003800000 */
[----:B------:R-:W-:Y:S02]  /*0560*/  ISETP.GE.U32.AND P0, PT, R2, 0x4, PT ;  /* 0x000000040200780c */ /* 0x000fe40003f06070 */
[----:B------:R-:W-:-:S04]  /*0570*/  LOP3.LUT R4, R3, 0x3, RZ, 0xc0, !PT ;  /* 0x0000000303047812 */ /* 0x000fc800078ec0ff */
[----:B------:R-:W-:-:S07]  /*0580*/  ISETP.NE.AND P1, PT, R4, RZ, PT ;  /* 0x000000ff0400720c */ /* 0x000fce0003f25270 */
[----:B------:R-:W-:Y:S06]  /*0590*/  @!P0 BRA `(.L_x_8) ;  /* 0x0000000000648947 */ /* 0x000fec0003800000 */
[----:B------:R-:W1:Y:S01]  /*05a0*/  LDC.64 R8, c[0x0][0x388] ;  /* 0x0000e200ff087b82 */ /* 0x000e620000000a00 */
[----:B------:R-:W-:Y:S01]  /*05b0*/  IMAD R18, R6, R3, R0 ;  /* 0x0000000306127224 */ /* 0x000fe200078e0200 */
[----:B------:R-:W-:-:S04]  /*05c0*/  IADD3 R7, PT, PT, R5, R6, RZ ;  /* 0x0000000605077210 */ /* 0x000fc80007ffe0ff */
[C---:B------:R-:W-:Y:S02]  /*05d0*/  IADD3 R16, PT, PT, R18.reuse, R3, RZ ;  /* 0x0000000312107210 */ /* 0x040fe40007ffe0ff */
[----:B------:R-:W2:Y:S01]  /*05e0*/  LDC.64 R10, c[0x0][0x380] ;  /* 0x0000e000ff0a7b82 */ /* 0x000ea20000000a00 */
[----:B-1----:R-:W-:-:S06]  /*05f0*/  IMAD.WIDE.U32 R18, R18, 0x4, R8 ;  /* 0x0000000412127825 */ /* 0x002fcc00078e0008 */
[----:B0-----:R-:W3:Y:S01]  /*0600*/  LDG.E R18, desc[UR8][R18.64] ;  /* 0x0000000812127981 */ /* 0x001ee2000c1e1900 */
[----:B--2---:R-:W-:Y:S01]  /*0610*/  IMAD.WIDE R10, R7, 0x4, R10 ;  /* 0x00000004070a7825 */ /* 0x004fe200078e020a */
[----:B------:R-:W-:-:S03]  /*0620*/  IADD3 R7, PT, PT, R16, R3, RZ ;  /* 0x0000000310077210 */ /* 0x000fc60007ffe0ff */
[--C-:B------:R-:W-:Y:S01]  /*0630*/  IMAD.WIDE.U32 R16, R16, 0x4, R8.reuse ;  /* 0x0000000410107825 */ /* 0x100fe200078e0008 */
[----:B------:R-:W3:Y:S01]  /*0640*/  LDG.E R2, desc[UR8][R10.64] ;  /* 0x000000080a027981 */ /* 0x000ee2000c1e1900 */
[C---:B------:R-:W-:Y:S02]  /*0650*/  IADD3 R21, PT, PT, R7.reuse, R3, RZ ;  /* 0x0000000307157210 */ /* 0x040fe40007ffe0ff */
[--C-:B------:R-:W-:Y:S01]  /*0660*/  IMAD.WIDE.U32 R12, R7, 0x4, R8.reuse ;  /* 0x00000004070c7825 */ /* 0x100fe200078e0008 */
[----:B------:R-:W2:Y:S04]  /*0670*/  LDG.E R23, desc[UR8][R10.64+0xc] ;  /* 0x00000c080a177981 */ /* 0x000ea8000c1e1900 */
[----:B------:R-:W4:Y:S01]  /*0680*/  LDG.E R16, desc[UR8][R16.64] ;  /* 0x0000000810107981 */ /* 0x000f22000c1e1900 */
[----:B------:R-:W-:-:S03]  /*0690*/  IMAD.WIDE.U32 R8, R21, 0x4, R8 ;  /* 0x0000000415087825 */ /* 0x000fc600078e0008 */
[----:B------:R-:W4:Y:S04]  /*06a0*/  LDG.E R7, desc[UR8][R10.64+0x4] ;  /* 0x000004080a077981 */ /* 0x000f28000c1e1900 */
[----:B------:R-:W5:Y:S04]  /*06b0*/  LDG.E R12, desc[UR8][R12.64] ;  /* 0x000000080c0c7981 */ /* 0x000f68000c1e1900 */
[----:B------:R-:W5:Y:S04]  /*06c0*/  LDG.E R21, desc[UR8][R10.64+0x8] ;  /* 0x000008080a157981 */ /* 0x000f68000c1e1900 */
[----:B------:R-:W2:Y:S01]  /*06d0*/  LDG.E R8, desc[UR8][R8.64] ;  /* 0x0000000808087981 */ /* 0x000ea2000c1e1900 */
[----:B------:R-:W-:Y:S01]  /*06e0*/  IADD3 R6, PT, PT, R6, 0x4, RZ ;  /* 0x0000000406067810 */ /* 0x000fe20007ffe0ff */
[----:B---3--:R-:W-:-:S04]  /*06f0*/  FFMA R2, R2, R18, R15 ;  /* 0x0000001202027223 */ /* 0x008fc8000000000f */
[----:B----4-:R-:W-:-:S04]  /*0700*/  FFMA R2, R7, R16, R2 ;  /* 0x0000001007027223 */ /* 0x010fc80000000002 */
[----:B-----5:R-:W-:-:S04]  /*0710*/  FFMA R2, R21, R12, R2 ;  /* 0x0000000c15027223 */ /* 0x020fc80000000002 */
[----:B--2---:R-:W-:-:S07]  /*0720*/  FFMA R15, R23, R8, R2 ;  /* 0x00000008170f7223 */ /* 0x004fce0000000002 */
.L_x_8:
[----:B------:R-:W-:Y:S05]  /*0730*/  @!P1 BRA `(.L_x_7) ;  /* 0x00000000006c9947 */ /* 0x000fea0003800000 */
[----:B------:R-:W1:Y:S01]  /*0740*/  LDC.64 R18, c[0x0][0x388] ;  /* 0x0000e200ff127b82 */ /* 0x000e620000000a00 */
[----:B------:R-:W-:Y:S02]  /*0750*/  ISETP.NE.AND P0, PT, R4, 0x1, PT ;  /* 0x000000010400780c */ /* 0x000fe40003f05270 */
[----:B------:R-:W-:-:S04]  /*0760*/  LOP3.LUT R2, R3, 0x1, RZ, 0xc0, !PT ;  /* 0x0000000103027812 */ /* 0x000fc800078ec0ff */
[----:B------:R-:W-:Y:S01]  /*0770*/  ISETP.NE.U32.AND P1, PT, R2, 0x1, PT ;  /* 0x000000010200780c */ /* 0x000fe20003f25070 */
[----:B------:R-:W2:Y:S06]  /*0780*/  LDC.64 R8, c[0x0][0x380] ;  /* 0x0000e000ff087b82 */ /* 0x000eac0000000a00 */
[C---:B------:R-:W-:Y:S01]  /*0790*/  @P0 IMAD R16, R6.reuse, R3, R0 ;  /* 0x0000000306100224 */ /* 0x040fe200078e0200 */
[----:B------:R-:W-:Y:S01]  /*07a0*/  @P0 IADD3 R7, PT, PT, R5, R6, RZ ;  /* 0x0000000605070210 */ /* 0x000fe20007ffe0ff */
[----:B------:R-:W3:Y:S01]  /*07b0*/  LDC.64 R12, c[0x0][0x380] ;  /* 0x0000e000ff0c7b82 */ /* 0x000ee20000000a00 */
[----:B------:R-:W-:-:S02]  /*07c0*/  @P0 IADD3 R6, PT, PT, R6, 0x2, RZ ;  /* 0x0000000206060810 */ /* 0x000fc40007ffe0ff */
[----:B------:R-:W-:-:S03]  /*07d0*/  @P0 IADD3 R21, PT, PT, R16, R3, RZ ;  /* 0x0000000310150210 */ /* 0x000fc60007ffe0ff */
[----:B------:R-:W-:Y:S02]  /*07e0*/  @!P1 IMAD R3, R6, R3, R0 ;  /* 0x0000000306039224 */ /* 0x000fe400078e0200 */
[----:B------:R-:W4:Y:S01]  /*07f0*/  LDC.64 R10, c[0x0][0x388] ;  /* 0x0000e200ff0a7b82 */ /* 0x000f220000000a00 */
[----:B-1----:R-:W-:-:S04]  /*0800*/  @P0 IMAD.WIDE.U32 R16, R16, 0x4, R18 ;  /* 0x0000000410100825 */ /* 0x002fc800078e0012 */
[----:B------:R-:W-:Y:S02]  /*0810*/  @P0 IMAD.WIDE.U32 R18, R21, 0x4, R18 ;  /* 0x0000000415120825 */ /* 0x000fe400078e0012 */
[----:B0-----:R-:W5:Y:S02]  /*0820*/  @P0 LDG.E R16, desc[UR8][R16.64] ;  /* 0x0000000810100981 */ /* 0x001f64000c1e1900 */
[----:B--2---:R-:W-:Y:S01]  /*0830*/  @P0 IMAD.WIDE R8, R7, 0x4, R8 ;  /* 0x0000000407080825 */ /* 0x004fe200078e0208 */
[----:B------:R-:W-:Y:S01]  /*0840*/  @!P1 IADD3 R7, PT, PT, R5, R6, RZ ;  /* 0x0000000605079210 */ /* 0x000fe20007ffe0ff */
[----:B------:R-:W2:Y:S04]  /*0850*/  @P0 LDG.E R18, desc[UR8][R18.64] ;  /* 0x0000000812120981 */ /* 0x000ea8000c1e1900 */
[----:B------:R-:W5:Y:S01]  /*0860*/  @P0 LDG.E R2, desc[UR8][R8.64] ;  /* 0x0000000808020981 */ /* 0x000f62000c1e1900 */
[----:B---3--:R-:W-:-:S06]  /*0870*/  @!P1 IMAD.WIDE R12, R7, 0x4, R12 ;  /* 0x00000004070c9825 */ /* 0x008fcc00078e020c */
[----:B------:R-:W3:Y:S01]  /*0880*/  @!P1 LDG.E R12, desc[UR8][R12.64] ;  /* 0x000000080c0c9981 */ /* 0x000ee2000c1e1900 */
[----:B----4-:R-:W-:-:S03]  /*0890*/  @!P1 IMAD.WIDE.U32 R10, R3, 0x4, R10 ;  /* 0x00000004030a9825 */ /* 0x010fc600078e000a */
[----:B------:R-:W2:Y:S04]  /*08a0*/  @P0 LDG.E R3, desc[UR8][R8.64+0x4] ;  /* 0x0000040808030981 */ /* 0x000ea8000c1e1900 */
[----:B------:R-:W3:Y:S01]  /*08b0*/  @!P1 LDG.E R10, desc[UR8][R10.64] ;  /* 0x000000080a0a9981 */ /* 0x000ee2000c1e1900 */
[----:B-----5:R-:W-:-:S04]  /*08c0*/  @P0 FFMA R2, R2, R16, R15 ;  /* 0x0000001002020223 */ /* 0x020fc8000000000f */
[----:B--2---:R-:W-:-:S04]  /*08d0*/  @P0 FFMA R15, R3, R18, R2 ;  /* 0x00000012030f0223 */ /* 0x004fc80000000002 */
[----:B---3--:R-:W-:-:S07]  /*08e0*/  @!P1 FFMA R15, R12, R10, R15 ;  /* 0x0000000a0c0f9223 */ /* 0x008fce000000000f */
.L_x_7:
[----:B------:R-:W1:Y:S01]  /*08f0*/  LDC.64 R2, c[0x0][0x390] ;  /* 0x0000e400ff027b82 */ /* 0x000e620000000a00 */
[----:B------:R-:W-:-:S05]  /*0900*/  IADD3 R5, PT, PT, R0, R5, RZ ;  /* 0x0000000500057210 */ /* 0x000fca0007ffe0ff */
[----:B-1----:R-:W-:-:S05]  /*0910*/  IMAD.WIDE R2, R5, 0x4, R2 ;  /* 0x0000000405027825 */ /* 0x002fca00078e0202 */
[----:B0-----:R-:W-:Y:S01]  /*0920*/  STG.E desc[UR8][R2.64], R15 ;  /* 0x0000000f02007986 */ /* 0x001fe2000c101908 */
[----:B------:R-:W-:Y:S05]  /*0930*/  EXIT ;  /* 0x000000000000794d */ /* 0x000fea0003800000 */
.L_x_9:
        /* <DEDUP_REMOVED lines=12> */
.L_x_11:


//--------------------- .nv.shared.reserved.0     --------------------------
	.section	.nv.shared.reserved.0,"aw",@nobits
	.weak		__nv_reservedSMEM_offset_0_alias
	.size		__nv_reservedSMEM_offset_0_alias, 0, 64
	.other		__nv_reservedSMEM_offset_0_alias,@"STO_CUDA_RESERVED_SHARED STV_DEFAULT"
__nv_reservedSMEM_offset_0_alias:
	.zero		0
	.zero		64


//--------------------- .nv.constant0._Z7matMul2PfS_S_ii --------------------------
	.section	.nv.constant0._Z7matMul2PfS_S_ii,"a",@progbits
	.sectionflags	@""
	.align	4
.nv.constant0._Z7matMul2PfS_S_ii:
	.zero		928


//--------------------- .nv.constant0._Z6matMulPfS_S_ii --------------------------
	.section	.nv.constant0._Z6matMulPfS_S_ii,"a",@progbits
	.sectionflags	@""
	.align	4
.nv.constant0._Z6matMulPfS_S_ii:
	.zero		928


//--------------------- SYMBOLS --------------------------

	.type		.nv.reservedSmem.offset0,@object
	.size		.nv.reservedSmem.offset0,0x4
